	.target	sm_80

	.elftype	@"ET_EXEC"


//--------------------- .note.nv.tkinfo           --------------------------
	.section	.note.nv.tkinfo,"",@"SHT_NOTE"
	.sectionflags	@"SHF_NOTE_NV_TKINFO"
	.tkinfo
        /*0018*/ 	.word	0x00000002
        /*0030*/ 	.string	""
        /*0030*/ 	.string	"ptxas"
        /*0030*/ 	.string	"Cuda compilation tools, release 13.0, V13.0.88"
        /*0030*/ 	.string	"Build cuda_13.0.r13.0/compiler.36424714_0"
        /*0030*/ 	.string	"-v  -suppress-debug-info  -lineinfo  -arch sm_80 "



//--------------------- .note.nv.cuinfo           --------------------------
	.section	.note.nv.cuinfo,"",@"SHT_NOTE"
	.sectionflags	@"SHF_NOTE_NV_CUINFO"
        /*0018*/ 	.short	0x0002
        /*001a*/ 	.short	0x0050
        /*001c*/ 	.short	0x0082
	.zero		2


//--------------------- .nv.info                  --------------------------
	.section	.nv.info,"",@"SHT_CUDA_INFO"
	.align	4


	//----- nvinfo : EIATTR_REGCOUNT
	.align		4
        /*0000*/ 	.byte	0x04, 0x2f
        /*0002*/ 	.short	(.L_1 - .L_0)
	.align		4
.L_0:
        /*0004*/ 	.word	index@(matmul_kernel)
        /*0008*/ 	.word	0x000000ff


	//----- nvinfo : EIATTR_FRAME_SIZE
	.align		4
.L_1:
        /*000c*/ 	.byte	0x04, 0x11
        /*000e*/ 	.short	(.L_3 - .L_2)
	.align		4
.L_2:
        /*0010*/ 	.word	index@(matmul_kernel)
        /*0014*/ 	.word	0x00000048


	//----- nvinfo : EIATTR_MIN_STACK_SIZE
	.align		4
.L_3:
        /*0018*/ 	.byte	0x04, 0x12
        /*001a*/ 	.short	(.L_5 - .L_4)
	.align		4
.L_4:
        /*001c*/ 	.word	index@(matmul_kernel)
        /*0020*/ 	.word	0x00000048
.L_5:


//--------------------- .nv.info.matmul_kernel    --------------------------
	.section	.nv.info.matmul_kernel,"",@"SHT_CUDA_INFO"
	.sectionflags	@""
	.align	4


	//----- nvinfo : EIATTR_CUDA_API_VERSION
	.align		4
        /*0000*/ 	.byte	0x04, 0x37
        /*0002*/ 	.short	(.L_7 - .L_6)
.L_6:
        /*0004*/ 	.word	0x00000082


	//----- nvinfo : EIATTR_SW2861232_WAR
	.align		4
.L_7:
        /*0008*/ 	.byte	0x01, 0x35
	.zero		2


	//----- nvinfo : EIATTR_PARAM_CBANK
	.align		4
        /*000c*/ 	.byte	0x04, 0x0a
        /*000e*/ 	.short	(.L_9 - .L_8)
	.align		4
.L_8:
        /*0010*/ 	.word	index@(.nv.constant0.matmul_kernel)
        /*0014*/ 	.short	0x0160
        /*0016*/ 	.short	0x0050


	//----- nvinfo : EIATTR_CBANK_PARAM_SIZE
	.align		4
.L_9:
        /*0018*/ 	.byte	0x03, 0x19
        /*001a*/ 	.short	0x0050


	//----- nvinfo : EIATTR_KPARAM_INFO
	.align		4
        /*001c*/ 	.byte	0x04, 0x17
        /*001e*/ 	.short	(.L_11 - .L_10)
.L_10:
        /*0020*/ 	.word	0x00000000
        /*0024*/ 	.short	0x000d
        /*0026*/ 	.short	0x0048
        /*0028*/ 	.byte	0x00, 0xf4, 0x21, 0x00


	//----- nvinfo : EIATTR_KPARAM_INFO
	.align		4
.L_11:
        /*002c*/ 	.byte	0x04, 0x17
        /*002e*/ 	.short	(.L_13 - .L_12)
.L_12:
        /*0030*/ 	.word	0x00000000
        /*0034*/ 	.short	0x000c
        /*0036*/ 	.short	0x0040
        /*0038*/ 	.byte	0x00, 0xf4, 0x21, 0x00


	//----- nvinfo : EIATTR_KPARAM_INFO
	.align		4
.L_13:
        /*003c*/ 	.byte	0x04, 0x17
        /*003e*/ 	.short	(.L_15 - .L_14)
.L_14:
        /*0040*/ 	.word	0x00000000
        /*0044*/ 	.short	0x000b
        /*0046*/ 	.short	0x0038
        /*0048*/ 	.byte	0x00, 0xf0, 0x11, 0x00


	//----- nvinfo : EIATTR_KPARAM_INFO
	.align		4
.L_15:
        /*004c*/ 	.byte	0x04, 0x17
        /*004e*/ 	.short	(.L_17 - .L_16)
.L_16:
        /*0050*/ 	.word	0x00000000
        /*0054*/ 	.short	0x000a
        /*0056*/ 	.short	0x0034
        /*0058*/ 	.byte	0x00, 0xf0, 0x11, 0x00


	//----- nvinfo : EIATTR_KPARAM_INFO
	.align		4
.L_17:
        /*005c*/ 	.byte	0x04, 0x17
        /*005e*/ 	.short	(.L_19 - .L_18)
.L_18:
        /*0060*/ 	.word	0x00000000
        /*0064*/ 	.short	0x0009
        /*0066*/ 	.short	0x0030
        /*0068*/ 	.byte	0x00, 0xf0, 0x11, 0x00


	//----- nvinfo : EIATTR_KPARAM_INFO
	.align		4
.L_19:
        /*006c*/ 	.byte	0x04, 0x17
        /*006e*/ 	.short	(.L_21 - .L_20)
.L_20:
        /*0070*/ 	.word	0x00000000
        /*0074*/ 	.short	0x0008
        /*0076*/ 	.short	0x002c
        /*0078*/ 	.byte	0x00, 0xf0, 0x11, 0x00


	//----- nvinfo : EIATTR_KPARAM_INFO
	.align		4
.L_21:
        /*007c*/ 	.byte	0x04, 0x17
        /*007e*/ 	.short	(.L_23 - .L_22)
.L_22:
        /*0080*/ 	.word	0x00000000
        /*0084*/ 	.short	0x0007
        /*0086*/ 	.short	0x0028
        /*0088*/ 	.byte	0x00, 0xf0, 0x11, 0x00


	//----- nvinfo : EIATTR_KPARAM_INFO
	.align		4
.L_23:
        /*008c*/ 	.byte	0x04, 0x17
        /*008e*/ 	.short	(.L_25 - .L_24)
.L_24:
        /*0090*/ 	.word	0x00000000
        /*0094*/ 	.short	0x0006
        /*0096*/ 	.short	0x0024
        /*0098*/ 	.byte	0x00, 0xf0, 0x11, 0x00


	//----- nvinfo : EIATTR_KPARAM_INFO
	.align		4
.L_25:
        /*009c*/ 	.byte	0x04, 0x17
        /*009e*/ 	.short	(.L_27 - .L_26)
.L_26:
        /*00a0*/ 	.word	0x00000000
        /*00a4*/ 	.short	0x0005
        /*00a6*/ 	.short	0x0020
        /*00a8*/ 	.byte	0x00, 0xf0, 0x11, 0x00


	//----- nvinfo : EIATTR_KPARAM_INFO
	.align		4
.L_27:
        /*00ac*/ 	.byte	0x04, 0x17
        /*00ae*/ 	.short	(.L_29 - .L_28)
.L_28:
        /*00b0*/ 	.word	0x00000000
        /*00b4*/ 	.short	0x0004
        /*00b6*/ 	.short	0x001c
        /*00b8*/ 	.byte	0x00, 0xf0, 0x11, 0x00


	//----- nvinfo : EIATTR_KPARAM_INFO
	.align		4
.L_29:
        /*00bc*/ 	.byte	0x04, 0x17
        /*00be*/ 	.short	(.L_31 - .L_30)
.L_30:
        /*00c0*/ 	.word	0x00000000
        /*00c4*/ 	.short	0x0003
        /*00c6*/ 	.short	0x0018
        /*00c8*/ 	.byte	0x00, 0xf0, 0x11, 0x00


	//----- nvinfo : EIATTR_KPARAM_INFO
	.align		4
.L_31:
        /*00cc*/ 	.byte	0x04, 0x17
        /*00ce*/ 	.short	(.L_33 - .L_32)
.L_32:
        /*00d0*/ 	.word	0x00000000
        /*00d4*/ 	.short	0x0002
        /*00d6*/ 	.short	0x0010
        /*00d8*/ 	.byte	0x00, 0xf4, 0x21, 0x00


	//----- nvinfo : EIATTR_KPARAM_INFO
	.align		4
.L_33:
        /*00dc*/ 	.byte	0x04, 0x17
        /*00de*/ 	.short	(.L_35 - .L_34)
.L_34:
        /*00e0*/ 	.word	0x00000000
        /*00e4*/ 	.short	0x0001
        /*00e6*/ 	.short	0x0008
        /*00e8*/ 	.byte	0x00, 0xf4, 0x21, 0x00


	//----- nvinfo : EIATTR_KPARAM_INFO
	.align		4
.L_35:
        /*00ec*/ 	.byte	0x04, 0x17
        /*00ee*/ 	.short	(.L_37 - .L_36)
.L_36:
        /*00f0*/ 	.word	0x00000000
        /*00f4*/ 	.short	0x0000
        /*00f6*/ 	.short	0x0000
        /*00f8*/ 	.byte	0x00, 0xf4, 0x21, 0x00


	//----- nvinfo : EIATTR_MAXREG_COUNT
	.align		4
.L_37:
        /*00fc*/ 	.byte	0x03, 0x1b
        /*00fe*/ 	.short	0x00ff


	//----- nvinfo : EIATTR_NUM_BARRIERS
	.align		4
        /*0100*/ 	.byte	0x02, 0x4c
        /*0102*/ 	.byte	0x01
	.zero		1


	//----- nvinfo : EIATTR_ANNOTATIONS
	.align		4
        /*0104*/ 	.byte	0x04, 0x55
        /*0106*/ 	.short	(.L_39 - .L_38)


	//   ....[0]....
.L_38:
        /*0108*/ 	.word	0x00000001
        /*010c*/ 	.byte	0xc0, 0x08, 0x00, 0x00, 0x01, 0x00, 0x00, 0x00, 0x90, 0x4f, 0x00, 0x00, 0x01, 0x00, 0x00, 0x00
        /* <DEDUP_REMOVED lines=21> */
        /*026c*/ 	.byte	0x10, 0x9b, 0x00, 0x00, 0x01, 0x00, 0x00, 0x00, 0x30, 0x9b, 0x00, 0x00


	//----- nvinfo : EIATTR_MERCURY_ISA_VERSION
	.align		4
.L_39:
        /*0278*/ 	.byte	0x03, 0x5f
        /*027a*/ 	.short	0x0000


	//----- nvinfo : EIATTR_EXIT_INSTR_OFFSETS
	.align		4
        /*027c*/ 	.byte	0x04, 0x1c
        /*027e*/ 	.short	(.L_41 - .L_40)


	//   ....[0]....
.L_40:
        /*0280*/ 	.word	0x0000d700


	//   ....[1]....
        /*0284*/ 	.word	0x0000d720


	//----- nvinfo : EIATTR_REQNTID
	.align		4
.L_41:
        /*0288*/ 	.byte	0x04, 0x10
        /*028a*/ 	.short	(.L_43 - .L_42)
.L_42:
        /*028c*/ 	.word	0x00000080
        /*0290*/ 	.word	0x00000001
        /*0294*/ 	.word	0x00000001
.L_43:


//--------------------- .nv.callgraph             --------------------------
	.section	.nv.callgraph,"",@"SHT_CUDA_CALLGRAPH"
	.align	4
	.sectionentsize	8
	.align		4
        /*0000*/ 	.word	0x00000000
	.align		4
        /*0004*/ 	.word	0xffffffff
	.align		4
        /*0008*/ 	.word	0x00000000
	.align		4
        /*000c*/ 	.word	0xfffffffe
	.align		4
        /*0010*/ 	.word	0x00000000
	.align		4
        /*0014*/ 	.word	0xfffffffd
	.align		4
        /*0018*/ 	.word	0x00000000
	.align		4
        /*001c*/ 	.word	0xfffffffc


//--------------------- .nv.rel.action            --------------------------
	.section	.nv.rel.action,"",@"SHT_CUDA_RELOCINFO"
	.align	8
	.sectionentsize	8
        /*0000*/ 	.byte	0x73, 0x00, 0x00, 0x00, 0x00, 0x00, 0x00, 0x00, 0x00, 0x00, 0x00, 0x11, 0x25, 0x00, 0x05, 0x36


//--------------------- .nv.constant0.matmul_kernel --------------------------
	.section	.nv.constant0.matmul_kernel,"a",@progbits
	.sectionflags	@""
	.align	4
.nv.constant0.matmul_kernel:
	.zero		432


//--------------------- .text.matmul_kernel       --------------------------
	.section	.text.matmul_kernel,"ax",@progbits
	.sectioninfo	@"SHI_REGISTERS=255"
	.align	128
        .global         matmul_kernel
        .type           matmul_kernel,@function
        .size           matmul_kernel,(.L_x_4 - matmul_kernel)
        .other          matmul_kernel,@"STO_CUDA_ENTRY STV_DEFAULT"
matmul_kernel:
.text.matmul_kernel:
[----:B------:R-:W-:Y:S02]  /*0000*/  IMAD.MOV.U32 R1, RZ, RZ, c[0x0][0x28] ;  /* 0x00000a00ff017624 */ /* 0x000fe400078e00ff */
[----:B------:R-:W-:Y:S01]  /*0010*/  IMAD.MOV.U32 R6, RZ, RZ, 0x7f ;  /* 0x0000007fff067424 */ /* 0x000fe200078e00ff */
[----:B------:R-:W1:Y:S01]  /*0020*/  S2R R9, SR_CTAID.X ;  /* 0x0000000000097919 */ /* 0x000e620000002500 */
[----:B------:R-:W-:Y:S01]  /*0030*/  LOP3.LUT R200, RZ, c[0x0][0x17c], RZ, 0x33, !PT ;  /* 0x00005f00ffc87a12 */ /* 0x000fe200078e33ff */
[----:B------:R-:W-:Y:S01]  /*0040*/  IMAD.MOV.U32 R139, RZ, RZ, c[0x0][0x188] ;  /* 0x00006200ff8b7624 */ /* 0x000fe200078e00ff */
[----:B------:R-:W-:Y:S01]  /*0050*/  IADD3 R1, R1, -0x48, RZ ;  /* 0xffffffb801017810 */ /* 0x000fe20007ffe0ff */
[----:B------:R-:W2:Y:S01]  /*0060*/  S2R R148, SR_TID.X ;  /* 0x0000000000947919 */ /* 0x000ea20000002100 */
[----:B------:R-:W-:Y:S01]  /*0070*/  IADD3 R0, R6, c[0x0][0x17c], RZ ;  /* 0x00005f0006007a10 */ /* 0x000fe20007ffe0ff */
[C---:B------:R-:W-:Y:S01]  /*0080*/  IMAD.SHL.U32 R151, R139.reuse, 0x4, RZ ;  /* 0x000000048b977824 */ /* 0x040fe200078e00ff */
[----:B------:R-:W-:Y:S01]  /*0090*/  ULDC.64 UR4, c[0x0][0x118] ;  /* 0x0000460000047ab9 */ /* 0x000fe20000000a00 */
[C---:B------:R-:W-:Y:S01]  /*00a0*/  IMAD R159, R139.reuse, 0xc, RZ ;  /* 0x0000000c8b9f7824 */ /* 0x040fe200078e02ff */
[----:B------:R-:W-:Y:S01]  /*00b0*/  SHF.R.S32.HI R3, RZ, 0x1f, R0 ;  /* 0x0000001fff037819 */ /* 0x000fe20000011400 */
[----:B------:R-:W-:-:S02]  /*00c0*/  IMAD R150, R139, 0x3, RZ ;  /* 0x000000038b967824 */ /* 0x000fc400078e02ff */
[----:B------:R-:W-:Y:S01]  /*00d0*/  IMAD R175, R139, 0x14, RZ ;  /* 0x000000148baf7824 */ /* 0x000fe200078e02ff */
[----:B------:R-:W-:Y:S01]  /*00e0*/  LEA.HI R3, R3, R0, RZ, 0x7 ;  /* 0x0000000003037211 */ /* 0x000fe200078f38ff */
[C---:B------:R-:W-:Y:S02]  /*00f0*/  IMAD.SHL.U32 R149, R139.reuse, 0x2, RZ ;  /* 0x000000028b957824 */ /* 0x040fe400078e00ff */
[C---:B------:R-:W-:Y:S01]  /*0100*/  IMAD R152, R139.reuse, 0x5, RZ ;  /* 0x000000058b987824 */ /* 0x040fe200078e02ff */
[----:B------:R-:W-:Y:S01]  /*0110*/  SHF.R.S32.HI R3, RZ, 0x7, R3 ;  /* 0x00000007ff037819 */ /* 0x000fe20000011403 */
[C---:B------:R-:W-:Y:S02]  /*0120*/  IMAD R191, R139.reuse, 0x1c, RZ ;  /* 0x0000001c8bbf7824 */ /* 0x040fe400078e02ff */
[----:B------:R-:W-:Y:S02]  /*0130*/  IMAD R183, R139, 0x18, RZ ;  /* 0x000000188bb77824 */ /* 0x000fe400078e02ff */
[----:B------:R-:W-:Y:S01]  /*0140*/  IMAD.SHL.U32 R4, R3, 0x8, RZ ;  /* 0x0000000803047824 */ /* 0x000fe200078e00ff */
[----:B-1----:R-:W-:Y:S01]  /*0150*/  IABS R10, R9 ;  /* 0x00000009000a7213 */ /* 0x002fe20000000000 */
[----:B------:R-:W-:-:S03]  /*0160*/  IMAD R154, R139, 0x7, RZ ;  /* 0x000000078b9a7824 */ /* 0x000fc600078e02ff */
[-C--:B------:R-:W-:Y:S01]  /*0170*/  IABS R5, R4.reuse ;  /* 0x0000000400057213 */ /* 0x080fe20000000000 */
[C---:B------:R-:W-:Y:S01]  /*0180*/  IMAD R153, R139.reuse, 0x6, RZ ;  /* 0x000000068b997824 */ /* 0x040fe200078e02ff */
[----:B------:R-:W-:Y:S01]  /*0190*/  IABS R11, R4 ;  /* 0x00000004000b7213 */ /* 0x000fe20000000000 */
[C---:B------:R-:W-:Y:S01]  /*01a0*/  IMAD R156, R139.reuse, 0x9, RZ ;  /* 0x000000098b9c7824 */ /* 0x040fe200078e02ff */
[----:B------:R-:W1:Y:S01]  /*01b0*/  I2F.RP R0, R5 ;  /* 0x0000000500007306 */ /* 0x000e620000209400 */
[----:B--2---:R-:W-:Y:S01]  /*01c0*/  LOP3.LUT R100, R148, 0x7f, RZ, 0xc0, !PT ;  /* 0x0000007f94647812 */ /* 0x004fe200078ec0ff */
[C---:B------:R-:W-:Y:S02]  /*01d0*/  IMAD.SHL.U32 R155, R139.reuse, 0x8, RZ ;  /* 0x000000088b9b7824 */ /* 0x040fe400078e00ff */
[C---:B------:R-:W-:Y:S02]  /*01e0*/  IMAD R158, R139.reuse, 0xb, RZ ;  /* 0x0000000b8b9e7824 */ /* 0x040fe400078e02ff */
[----:B------:R-:W-:-:S02]  /*01f0*/  IMAD R157, R139, 0xa, RZ ;  /* 0x0000000a8b9d7824 */ /* 0x000fc400078e02ff */
[C---:B------:R-:W-:Y:S02]  /*0200*/  IMAD R131, R139.reuse, 0x30, RZ ;  /* 0x000000308b837824 */ /* 0x040fe400078e02ff */
[C---:B------:R-:W-:Y:S02]  /*0210*/  IMAD R164, R139.reuse, 0xd, RZ ;  /* 0x0000000d8ba47824 */ /* 0x040fe400078e02ff */
[C---:B------:R-:W-:Y:S02]  /*0220*/  IMAD R166, R139.reuse, 0xf, RZ ;  /* 0x0000000f8ba67824 */ /* 0x040fe400078e02ff */
[C---:B------:R-:W-:Y:S01]  /*0230*/  IMAD R165, R139.reuse, 0xe, RZ ;  /* 0x0000000e8ba57824 */ /* 0x040fe200078e02ff */
[----:B-1----:R-:W1:Y:S01]  /*0240*/  MUFU.RCP R0, R0 ;  /* 0x0000000000007308 */ /* 0x002e620000001000 */
[C---:B------:R-:W-:Y:S02]  /*0250*/  IMAD R172, R139.reuse, 0x11, RZ ;  /* 0x000000118bac7824 */ /* 0x040fe400078e02ff */
[----:B------:R-:W-:-:S02]  /*0260*/  IMAD.SHL.U32 R167, R139, 0x10, RZ ;  /* 0x000000108ba77824 */ /* 0x000fc400078e00ff */
[C---:B------:R-:W-:Y:S02]  /*0270*/  IMAD R174, R139.reuse, 0x13, RZ ;  /* 0x000000138bae7824 */ /* 0x040fe400078e02ff */
[C---:B------:R-:W-:Y:S02]  /*0280*/  IMAD R173, R139.reuse, 0x12, RZ ;  /* 0x000000128bad7824 */ /* 0x040fe400078e02ff */
[C---:B------:R-:W-:Y:S02]  /*0290*/  IMAD R180, R139.reuse, 0x15, RZ ;  /* 0x000000158bb47824 */ /* 0x040fe400078e02ff */
[C---:B------:R-:W-:Y:S02]  /*02a0*/  IMAD R182, R139.reuse, 0x17, RZ ;  /* 0x000000178bb67824 */ /* 0x040fe400078e02ff */
[C---:B------:R-:W-:Y:S02]  /*02b0*/  IMAD R181, R139.reuse, 0x16, RZ ;  /* 0x000000168bb57824 */ /* 0x040fe400078e02ff */
[----:B------:R-:W-:Y:S01]  /*02c0*/  IMAD R188, R139, 0x19, RZ ;  /* 0x000000198bbc7824 */ /* 0x000fe200078e02ff */
[----:B-1----:R-:W-:Y:S01]  /*02d0*/  IADD3 R2, R0, 0xffffffe, RZ ;  /* 0x0ffffffe00027810 */ /* 0x002fe20007ffe0ff */
[----:B------:R-:W-:-:S02]  /*02e0*/  IMAD.MOV R0, RZ, RZ, -R11 ;  /* 0x000000ffff007224 */ /* 0x000fc400078e0a0b */
[C---:B------:R-:W-:Y:S01]  /*02f0*/  IMAD R190, R139.reuse, 0x1b, RZ ;  /* 0x0000001b8bbe7824 */ /* 0x040fe200078e02ff */
[----:B------:R1:W2:Y:S01]  /*0300*/  F2I.FTZ.U32.TRUNC.NTZ R3, R2 ;  /* 0x0000000200037305 */ /* 0x0002a2000021f000 */
[C---:B------:R-:W-:Y:S02]  /*0310*/  IMAD R189, R139.reuse, 0x1a, RZ ;  /* 0x0000001a8bbd7824 */ /* 0x040fe400078e02ff */
[C---:B------:R-:W-:Y:S02]  /*0320*/  IMAD R192, R139.reuse, 0x1d, RZ ;  /* 0x0000001d8bc07824 */ /* 0x040fe400078e02ff */
[C---:B------:R-:W-:Y:S02]  /*0330*/  IMAD R193, R139.reuse, 0x1e, RZ ;  /* 0x0000001e8bc17824 */ /* 0x040fe400078e02ff */
[----:B------:R-:W-:Y:S02]  /*0340*/  IMAD R95, R139, 0x7c, RZ ;  /* 0x0000007c8b5f7824 */ /* 0x000fe400078e02ff */
[----:B-1----:R-:W-:-:S02]  /*0350*/  IMAD.MOV.U32 R2, RZ, RZ, RZ ;  /* 0x000000ffff027224 */ /* 0x002fc400078e00ff */
[C---:B------:R-:W-:Y:S02]  /*0360*/  IMAD R99, R139.reuse, 0x1f, RZ ;  /* 0x0000001f8b637824 */ /* 0x040fe400078e02ff */
[----:B------:R-:W-:Y:S02]  /*0370*/  IMAD.SHL.U32 R161, R100, 0x4, RZ ;  /* 0x0000000464a17824 */ /* 0x000fe400078e00ff */
[----:B------:R-:W-:Y:S02]  /*0380*/  IMAD.SHL.U32 R146, R139, 0x20, RZ ;  /* 0x000000208b927824 */ /* 0x000fe400078e00ff */
[----:B--2---:R-:W-:Y:S01]  /*0390*/  IMAD.MOV R8, RZ, RZ, -R3 ;  /* 0x000000ffff087224 */ /* 0x004fe200078e0a03 */
[C---:B------:R-:W-:Y:S01]  /*03a0*/  LOP3.LUT R160, R161.reuse, 0x20, RZ, 0x3c, !PT ;  /* 0x00000020a1a07812 */ /* 0x040fe200078e3cff */
[----:B------:R-:W-:Y:S01]  /*03b0*/  IMAD.MOV.U32 R199, RZ, RZ, c[0x0][0x18c] ;  /* 0x00006300ffc77624 */ /* 0x000fe200078e00ff */
[C---:B------:R-:W-:Y:S01]  /*03c0*/  LOP3.LUT R147, R161.reuse, 0x40, RZ, 0x3c, !PT ;  /* 0x00000040a1937812 */ /* 0x040fe200078e3cff */
[----:B------:R-:W-:Y:S01]  /*03d0*/  IMAD R7, R8, R5, RZ ;  /* 0x0000000508077224 */ /* 0x000fe200078e02ff */
[----:B------:R-:W-:Y:S01]  /*03e0*/  LOP3.LUT R145, R161, 0x60, RZ, 0x3c, !PT ;  /* 0x00000060a1917812 */ /* 0x000fe200078e3cff */
[----:B------:R-:W-:-:S02]  /*03f0*/  IMAD.MOV.U32 R8, RZ, RZ, R10 ;  /* 0x000000ffff087224 */ /* 0x000fc400078e000a */
[----:B------:R-:W-:-:S04]  /*0400*/  IMAD.HI.U32 R3, R3, R7, R2 ;  /* 0x0000000703037227 */ /* 0x000fc800078e0002 */
[----:B------:R-:W-:Y:S02]  /*0410*/  IMAD.SHL.U32 R199, R199, 0x20, RZ ;  /* 0x00000020c7c77824 */ /* 0x000fe400078e00ff */
[----:B------:R-:W-:-:S04]  /*0420*/  IMAD.HI.U32 R3, R3, R8, RZ ;  /* 0x0000000803037227 */ /* 0x000fc800078e00ff */
[----:B------:R-:W-:-:S05]  /*0430*/  IMAD R0, R3, R0, R8 ;  /* 0x0000000003007224 */ /* 0x000fca00078e0208 */
[----:B------:R-:W-:-:S13]  /*0440*/  ISETP.GT.U32.AND P1, PT, R5, R0, PT ;  /* 0x000000000500720c */ /* 0x000fda0003f24070 */
[----:B------:R-:W-:Y:S01]  /*0450*/  @!P1 IMAD.IADD R0, R0, 0x1, -R5 ;  /* 0x0000000100009824 */ /* 0x000fe200078e0a05 */
[----:B------:R-:W-:Y:S02]  /*0460*/  @!P1 IADD3 R3, R3, 0x1, RZ ;  /* 0x0000000103039810 */ /* 0x000fe40007ffe0ff */
[----:B------:R-:W-:Y:S02]  /*0470*/  ISETP.NE.AND P1, PT, R4, RZ, PT ;  /* 0x000000ff0400720c */ /* 0x000fe40003f25270 */
[----:B------:R-:W-:Y:S02]  /*0480*/  ISETP.GE.U32.AND P0, PT, R0, R5, PT ;  /* 0x000000050000720c */ /* 0x000fe40003f06070 */
[----:B------:R-:W-:-:S04]  /*0490*/  LOP3.LUT R0, R9, R4, RZ, 0x3c, !PT ;  /* 0x0000000409007212 */ /* 0x000fc800078e3cff */
[----:B------:R-:W-:Y:S02]  /*04a0*/  ISETP.GE.AND P2, PT, R0, RZ, PT ;  /* 0x000000ff0000720c */ /* 0x000fe40003f46270 */
[----:B------:R-:W-:-:S05]  /*04b0*/  IADD3 R0, R6, c[0x0][0x178], RZ ;  /* 0x00005e0006007a10 */ /* 0x000fca0007ffe0ff */
[----:B------:R-:W-:-:S05]  /*04c0*/  @P0 IADD3 R3, R3, 0x1, RZ ;  /* 0x0000000103030810 */ /* 0x000fca0007ffe0ff */
[----:B------:R-:W-:Y:S01]  /*04d0*/  IMAD.MOV.U32 R5, RZ, RZ, R3 ;  /* 0x000000ffff057224 */ /* 0x000fe200078e0003 */
[----:B------:R-:W-:-:S03]  /*04e0*/  SHF.R.S32.HI R3, RZ, 0x1f, R0 ;  /* 0x0000001fff037819 */ /* 0x000fc60000011400 */
[----:B------:R-:W-:Y:S01]  /*04f0*/  @!P2 IMAD.MOV R5, RZ, RZ, -R5 ;  /* 0x000000ffff05a224 */ /* 0x000fe200078e0a05 */
[----:B------:R-:W-:Y:S02]  /*0500*/  @!P1 LOP3.LUT R5, RZ, R4, RZ, 0x33, !PT ;  /* 0x00000004ff059212 */ /* 0x000fe400078e33ff */
[----:B------:R-:W-:-:S03]  /*0510*/  LEA.HI R3, R3, R0, RZ, 0x7 ;  /* 0x0000000003037211 */ /* 0x000fc600078f38ff */
[----:B------:R-:W-:Y:S02]  /*0520*/  IMAD.SHL.U32 R2, R5, 0x8, RZ ;  /* 0x0000000805027824 */ /* 0x000fe400078e00ff */
[----:B------:R-:W-:-:S03]  /*0530*/  IMAD.MOV R5, RZ, RZ, -R5 ;  /* 0x000000ffff057224 */ /* 0x000fc600078e0a05 */
[----:B------:R-:W-:Y:S01]  /*0540*/  LEA.HI.SX32 R3, R3, -R2, 0x19 ;  /* 0x8000000203037211 */ /* 0x000fe200078fcaff */
[----:B------:R-:W-:-:S03]  /*0550*/  IMAD R4, R4, R5, R9 ;  /* 0x0000000504047224 */ /* 0x000fc600078e0209 */
[----:B------:R-:W-:-:S04]  /*0560*/  IMNMX R3, R3, 0x8, PT ;  /* 0x0000000803037817 */ /* 0x000fc80003800200 */
[----:B------:R-:W-:-:S04]  /*0570*/  IABS R11, R3 ;  /* 0x00000003000b7213 */ /* 0x000fc80000000000 */
[----:B------:R-:W1:Y:S08]  /*0580*/  I2F.RP R0, R11 ;  /* 0x0000000b00007306 */ /* 0x000e700000209400 */
[----:B-1----:R-:W1:Y:S02]  /*0590*/  MUFU.RCP R0, R0 ;  /* 0x0000000000007308 */ /* 0x002e640000001000 */
[----:B-1----:R-:W-:-:S02]  /*05a0*/  IADD3 R6, R0, 0xffffffe, RZ ;  /* 0x0ffffffe00067810 */ /* 0x002fc40007ffe0ff */
[----:B------:R-:W-:-:S04]  /*05b0*/  IABS R0, R4 ;  /* 0x0000000400007213 */ /* 0x000fc80000000000 */
[----:B------:R1:W2:Y:S02]  /*05c0*/  F2I.FTZ.U32.TRUNC.NTZ R7, R6 ;  /* 0x0000000600077305 */ /* 0x0002a4000021f000 */
[----:B-1----:R-:W-:Y:S02]  /*05d0*/  IMAD.MOV.U32 R6, RZ, RZ, RZ ;  /* 0x000000ffff067224 */ /* 0x002fe400078e00ff */
[----:B--2---:R-:W-:-:S04]  /*05e0*/  IMAD.MOV R8, RZ, RZ, -R7 ;  /* 0x000000ffff087224 */ /* 0x004fc800078e0a07 */
[----:B------:R-:W-:Y:S01]  /*05f0*/  IMAD R5, R8, R11, RZ ;  /* 0x0000000b08057224 */ /* 0x000fe200078e02ff */
[----:B------:R-:W-:-:S03]  /*0600*/  IABS R8, R3 ;  /* 0x0000000300087213 */ /* 0x000fc60000000000 */
[----:B------:R-:W-:Y:S01]  /*0610*/  IMAD.HI.U32 R7, R7, R5, R6 ;  /* 0x0000000507077227 */ /* 0x000fe200078e0006 */
[----:B------:R-:W-:-:S03]  /*0620*/  IABS R6, c[0x0][0x17c] ;  /* 0x00005f0000067a13 */ /* 0x000fc60000000000 */
[----:B------:R-:W-:Y:S02]  /*0630*/  IMAD.MOV R8, RZ, RZ, -R8 ;  /* 0x000000ffff087224 */ /* 0x000fe400078e0a08 */
[----:B------:R-:W-:Y:S02]  /*0640*/  IMAD.HI.U32 R5, R7, R0, RZ ;  /* 0x0000000007057227 */ /* 0x000fe400078e00ff */
[----:B------:R-:W1:Y:S02]  /*0650*/  I2F.RP R7, R6 ;  /* 0x0000000600077306 */ /* 0x000e640000209400 */
[----:B------:R-:W-:-:S05]  /*0660*/  IMAD R0, R5, R8, R0 ;  /* 0x0000000805007224 */ /* 0x000fca00078e0200 */
[----:B------:R-:W-:Y:S01]  /*0670*/  ISETP.GT.U32.AND P1, PT, R11, R0, PT ;  /* 0x000000000b00720c */ /* 0x000fe20003f24070 */
[----:B-1----:R-:W1:-:S12]  /*0680*/  MUFU.RCP R7, R7 ;  /* 0x0000000700077308 */ /* 0x002e580000001000 */
[----:B------:R-:W-:Y:S01]  /*0690*/  @!P1 IMAD.IADD R0, R0, 0x1, -R11 ;  /* 0x0000000100009824 */ /* 0x000fe200078e0a0b */
[----:B------:R-:W-:Y:S02]  /*06a0*/  @!P1 IADD3 R5, R5, 0x1, RZ ;  /* 0x0000000105059810 */ /* 0x000fe40007ffe0ff */
[----:B------:R-:W-:Y:S02]  /*06b0*/  ISETP.NE.AND P1, PT, R3, RZ, PT ;  /* 0x000000ff0300720c */ /* 0x000fe40003f25270 */
[----:B------:R-:W-:Y:S02]  /*06c0*/  ISETP.GE.U32.AND P0, PT, R0, R11, PT ;  /* 0x0000000b0000720c */ /* 0x000fe40003f06070 */
[----:B------:R-:W-:-:S04]  /*06d0*/  LOP3.LUT R0, R4, R3, RZ, 0x3c, !PT ;  /* 0x0000000304007212 */ /* 0x000fc800078e3cff */
[----:B------:R-:W-:Y:S02]  /*06e0*/  ISETP.GE.AND P2, PT, R0, RZ, PT ;  /* 0x000000ff0000720c */ /* 0x000fe40003f46270 */
[----:B-1----:R-:W-:Y:S02]  /*06f0*/  IADD3 R8, R7, 0xffffffe, RZ ;  /* 0x0ffffffe07087810 */ /* 0x002fe40007ffe0ff */
[----:B------:R-:W-:Y:S02]  /*0700*/  SHF.R.U32.HI R0, RZ, 0x5, R148 ;  /* 0x00000005ff007819 */ /* 0x000fe40000011694 */
[----:B------:R1:W2:Y:S01]  /*0710*/  F2I.FTZ.U32.TRUNC.NTZ R9, R8 ;  /* 0x0000000800097305 */ /* 0x0002a2000021f000 */
[----:B------:R-:W-:Y:S02]  /*0720*/  @P0 IADD3 R5, R5, 0x1, RZ ;  /* 0x0000000105050810 */ /* 0x000fe40007ffe0ff */
[----:B------:R-:W-:-:S04]  /*0730*/  SGXT.U32 R0, R0, 0x2 ;  /* 0x000000020000781a */ /* 0x000fc80000000000 */
[----:B------:R-:W-:Y:S01]  /*0740*/  @!P2 IMAD.MOV R5, RZ, RZ, -R5 ;  /* 0x000000ffff05a224 */ /* 0x000fe200078e0a05 */
[----:B------:R-:W-:Y:S01]  /*0750*/  @!P1 LOP3.LUT R5, RZ, R3, RZ, 0x33, !PT ;  /* 0x00000003ff059212 */ /* 0x000fe200078e33ff */
[----:B-1----:R-:W-:-:S04]  /*0760*/  IMAD.MOV.U32 R8, RZ, RZ, RZ ;  /* 0x000000ffff087224 */ /* 0x002fc800078e00ff */
[----:B------:R-:W-:Y:S02]  /*0770*/  IMAD.SHL.U32 R195, R5, 0x80, RZ ;  /* 0x0000008005c37824 */ /* 0x000fe400078e00ff */
[----:B------:R-:W-:Y:S02]  /*0780*/  IMAD.MOV R5, RZ, RZ, -R5 ;  /* 0x000000ffff057224 */ /* 0x000fe400078e0a05 */
[----:B--2---:R-:W-:Y:S01]  /*0790*/  IMAD.MOV R7, RZ, RZ, -R9 ;  /* 0x000000ffff077224 */ /* 0x004fe200078e0a09 */
[----:B------:R-:W-:Y:S01]  /*07a0*/  LOP3.LUT R0, R195, R0, RZ, 0xfc, !PT ;  /* 0x00000000c3007212 */ /* 0x000fe200078efcff */
[----:B------:R-:W-:Y:S02]  /*07b0*/  IMAD R3, R3, R5, R4 ;  /* 0x0000000503037224 */ /* 0x000fe400078e0204 */
[----:B------:R-:W-:Y:S01]  /*07c0*/  IMAD R7, R7, R6, RZ ;  /* 0x0000000607077224 */ /* 0x000fe200078e02ff */
[----:B------:R-:W-:Y:S01]  /*07d0*/  IABS R11, R0 ;  /* 0x00000000000b7213 */ /* 0x000fe20000000000 */
[----:B------:R-:W-:Y:S01]  /*07e0*/  IMAD.IADD R3, R2, 0x1, R3 ;  /* 0x0000000102037824 */ /* 0x000fe200078e0203 */
[C---:B------:R-:W-:Y:S01]  /*07f0*/  LOP3.LUT R21, R0.reuse, 0x7c, RZ, 0xfc, !PT ;  /* 0x0000007c00157812 */ /* 0x040fe200078efcff */
[----:B------:R-:W-:Y:S01]  /*0800*/  IMAD.HI.U32 R8, R9, R7, R8 ;  /* 0x0000000709087227 */ /* 0x000fe200078e0008 */
[----:B------:R-:W-:-:S02]  /*0810*/  LOP3.LUT R12, R0, 0x4, RZ, 0xfc, !PT ;  /* 0x00000004000c7812 */ /* 0x000fc400078efcff */
[----:B------:R-:W-:Y:S01]  /*0820*/  IABS R19, R21 ;  /* 0x0000001500137213 */ /* 0x000fe20000000000 */
[----:B------:R-:W-:Y:S01]  /*0830*/  IMAD R26, R3, 0x80, R100 ;  /* 0x00000080031a7824 */ /* 0x000fe200078e0264 */
[----:B------:R-:W-:Y:S01]  /*0840*/  LOP3.LUT R14, R0, 0x8, RZ, 0xfc, !PT ;  /* 0x00000008000e7812 */ /* 0x000fe200078efcff */
[----:B------:R-:W-:Y:S01]  /*0850*/  IMAD.HI.U32 R7, R8, R11, RZ ;  /* 0x0000000b08077227 */ /* 0x000fe200078e00ff */
[----:B------:R-:W-:Y:S02]  /*0860*/  IABS R13, R12 ;  /* 0x0000000c000d7213 */ /* 0x000fe40000000000 */
[----:B------:R-:W-:Y:S01]  /*0870*/  IABS R15, R14 ;  /* 0x0000000e000f7213 */ /* 0x000fe20000000000 */
[----:B------:R-:W-:Y:S01]  /*0880*/  IMAD.MOV R7, RZ, RZ, -R7 ;  /* 0x000000ffff077224 */ /* 0x000fe200078e0a07 */
[----:B------:R-:W-:Y:S01]  /*0890*/  LOP3.LUT R16, R0, 0xc, RZ, 0xfc, !PT ;  /* 0x0000000c00107812 */ /* 0x000fe200078efcff */
[----:B------:R-:W-:Y:S01]  /*08a0*/  IMAD.HI.U32 R9, R8, R19, RZ ;  /* 0x0000001308097227 */ /* 0x000fe200078e00ff */
[----:B------:R-:W-:Y:S01]  /*08b0*/  LOP3.LUT R18, R0, 0x10, RZ, 0xfc, !PT ;  /* 0x0000001000127812 */ /* 0x000fe200078efcff */
[----:B------:R1:W-:Y:S01]  /*08c0*/  STL [R1+0x38], R26 ;  /* 0x0000381a01007387 */ /* 0x0003e20000100800 */
[----:B------:R-:W-:Y:S01]  /*08d0*/  IABS R17, R16 ;  /* 0x0000001000117213 */ /* 0x000fe20000000000 */
[----:B------:R-:W-:Y:S01]  /*08e0*/  IMAD R7, R6, R7, R11 ;  /* 0x0000000706077224 */ /* 0x000fe200078e020b */
[----:B------:R-:W-:Y:S01]  /*08f0*/  LOP3.LUT R20, R0, 0x14, RZ, 0xfc, !PT ;  /* 0x0000001400147812 */ /* 0x000fe200078efcff */
[----:B------:R-:W-:Y:S01]  /*0900*/  IMAD.MOV R10, RZ, RZ, -R9 ;  /* 0x000000ffff0a7224 */ /* 0x000fe200078e0a09 */
[----:B------:R-:W-:Y:S01]  /*0910*/  ISETP.GE.AND P5, PT, R12, RZ, PT ;  /* 0x000000ff0c00720c */ /* 0x000fe20003fa6270 */
[----:B------:R-:W-:Y:S01]  /*0920*/  IMAD.HI.U32 R9, R8, R13, RZ ;  /* 0x0000000d08097227 */ /* 0x000fe200078e00ff */
[----:B------:R-:W-:-:S02]  /*0930*/  ISETP.GT.U32.AND P1, PT, R6, R7, PT ;  /* 0x000000070600720c */ /* 0x000fc40003f24070 */
[----:B------:R-:W-:Y:S01]  /*0940*/  IABS R12, R20 ;  /* 0x00000014000c7213 */ /* 0x000fe20000000000 */
[----:B------:R-:W-:Y:S01]  /*0950*/  IMAD R19, R6, R10, R19 ;  /* 0x0000000a06137224 */ /* 0x000fe200078e0213 */
[----:B------:R-:W-:Y:S01]  /*0960*/  LOP3.LUT R24, R0, 0x44, RZ, 0xfc, !PT ;  /* 0x0000004400187812 */ /* 0x000fe200078efcff */
[----:B------:R-:W-:Y:S01]  /*0970*/  IMAD.HI.U32 R10, R8, R15, RZ ;  /* 0x0000000f080a7227 */ /* 0x000fe200078e00ff */
[----:B------:R-:W-:Y:S02]  /*0980*/  LOP3.LUT R22, R0, 0x40, RZ, 0xfc, !PT ;  /* 0x0000004000167812 */ /* 0x000fe400078efcff */
[C---:B------:R-:W-:Y:S01]  /*0990*/  ISETP.GT.U32.AND P2, PT, R6.reuse, R19, PT ;  /* 0x000000130600720c */ /* 0x040fe20003f44070 */
[----:B------:R-:W-:Y:S01]  /*09a0*/  IMAD.MOV R9, RZ, RZ, -R9 ;  /* 0x000000ffff097224 */ /* 0x000fe200078e0a09 */
[----:B------:R-:W-:Y:S01]  /*09b0*/  IABS R41, R24 ;  /* 0x0000001800297213 */ /* 0x000fe20000000000 */
[----:B------:R-:W-:Y:S01]  /*09c0*/  IMAD.MOV R10, RZ, RZ, -R10 ;  /* 0x000000ffff0a7224 */ /* 0x000fe200078e0a0a */
[----:B------:R-:W-:Y:S01]  /*09d0*/  IABS R39, R22 ;  /* 0x0000001600277213 */ /* 0x000fe20000000000 */
[----:B------:R-:W-:-:S02]  /*09e0*/  IMAD R9, R6, R9, R13 ;  /* 0x0000000906097224 */ /* 0x000fc400078e020d */
[C---:B------:R-:W-:Y:S01]  /*09f0*/  IMAD R11, R6.reuse, R10, R15 ;  /* 0x0000000a060b7224 */ /* 0x040fe200078e020f */
[----:B------:R-:W-:Y:S01]  /*0a00*/  IABS R15, R18 ;  /* 0x00000012000f7213 */ /* 0x000fe20000000000 */
[--C-:B------:R-:W-:Y:S01]  /*0a10*/  @!P1 IMAD.IADD R7, R7, 0x1, -R6.reuse ;  /* 0x0000000107079824 */ /* 0x100fe200078e0a06 */
[----:B------:R-:W-:Y:S01]  /*0a20*/  ISETP.GT.U32.AND P0, PT, R6, R9, PT ;  /* 0x000000090600720c */ /* 0x000fe20003f04070 */
[----:B------:R-:W-:Y:S01]  /*0a30*/  IMAD.HI.U32 R10, R8, R17, RZ ;  /* 0x00000011080a7227 */ /* 0x000fe200078e00ff */
[C---:B------:R-:W-:Y:S02]  /*0a40*/  ISETP.GT.U32.AND P3, PT, R6.reuse, R11, PT ;  /* 0x0000000b0600720c */ /* 0x040fe40003f64070 */
[----:B------:R-:W-:Y:S01]  /*0a50*/  ISETP.GT.U32.AND P4, PT, R6, R7, PT ;  /* 0x000000070600720c */ /* 0x000fe20003f84070 */
[----:B------:R-:W-:Y:S01]  /*0a60*/  @!P2 IMAD.IADD R19, R19, 0x1, -R6 ;  /* 0x000000011313a824 */ /* 0x000fe200078e0a06 */
[----:B------:R-:W-:Y:S01]  /*0a70*/  ISETP.GE.AND P1, PT, R14, RZ, PT ;  /* 0x000000ff0e00720c */ /* 0x000fe20003f26270 */
[----:B------:R-:W-:Y:S01]  /*0a80*/  IMAD.MOV R10, RZ, RZ, -R10 ;  /* 0x000000ffff0a7224 */ /* 0x000fe200078e0a0a */
[----:B------:R-:W-:-:S02]  /*0a90*/  LOP3.LUT R14, R0, 0x24, RZ, 0xfc, !PT ;  /* 0x00000024000e7812 */ /* 0x000fc400078efcff */
[C---:B------:R-:W-:Y:S01]  /*0aa0*/  ISETP.GT.U32.AND P6, PT, R6.reuse, R19, PT ;  /* 0x000000130600720c */ /* 0x040fe20003fc4070 */
[----:B------:R-:W-:Y:S01]  /*0ab0*/  IMAD R13, R6, R10, R17 ;  /* 0x0000000a060d7224 */ /* 0x000fe200078e0211 */
[----:B------:R-:W-:Y:S01]  /*0ac0*/  IABS R25, R14 ;  /* 0x0000000e00197213 */ /* 0x000fe20000000000 */
[--C-:B------:R-:W-:Y:S01]  /*0ad0*/  @!P0 IMAD.IADD R9, R9, 0x1, -R6.reuse ;  /* 0x0000000109098824 */ /* 0x100fe200078e0a06 */
[----:B------:R-:W-:Y:S01]  /*0ae0*/  ISETP.GE.AND P0, PT, R0, RZ, PT ;  /* 0x000000ff0000720c */ /* 0x000fe20003f06270 */
[--C-:B------:R-:W-:Y:S01]  /*0af0*/  @!P3 IMAD.IADD R11, R11, 0x1, -R6.reuse ;  /* 0x000000010b0bb824 */ /* 0x100fe200078e0a06 */
[----:B------:R-:W-:Y:S01]  /*0b00*/  ISETP.GE.AND P3, PT, R21, RZ, PT ;  /* 0x000000ff1500720c */ /* 0x000fe20003f66270 */
[----:B------:R-:W-:Y:S01]  /*0b10*/  @!P4 IMAD.IADD R7, R7, 0x1, -R6 ;  /* 0x000000010707c824 */ /* 0x000fe200078e0a06 */
[----:B------:R-:W-:Y:S01]  /*0b20*/  ISETP.GT.U32.AND P4, PT, R6, R13, PT ;  /* 0x0000000d0600720c */ /* 0x000fe20003f84070 */
[----:B------:R-:W-:Y:S01]  /*0b30*/  IMAD.HI.U32 R10, R8, R15, RZ ;  /* 0x0000000f080a7227 */ /* 0x000fe200078e00ff */
[----:B------:R-:W-:-:S03]  /*0b40*/  ISETP.GT.U32.AND P2, PT, R6, R9, PT ;  /* 0x000000090600720c */ /* 0x000fc60003f44070 */
[----:B------:R-:W-:Y:S02]  /*0b50*/  IMAD.MOV.U32 R17, RZ, RZ, R12 ;  /* 0x000000ffff117224 */ /* 0x000fe400078e000c */
[----:B------:R-:W-:Y:S01]  /*0b60*/  @!P6 IMAD.IADD R19, R19, 0x1, -R6 ;  /* 0x000000011313e824 */ /* 0x000fe200078e0a06 */
[----:B------:R-:W-:Y:S01]  /*0b70*/  ISETP.GT.U32.AND P6, PT, R6, R11, PT ;  /* 0x0000000b0600720c */ /* 0x000fe20003fc4070 */
[----:B------:R-:W-:Y:S02]  /*0b80*/  IMAD.MOV R10, RZ, RZ, -R10 ;  /* 0x000000ffff0a7224 */ /* 0x000fe400078e0a0a */
[----:B------:R-:W-:-:S04]  /*0b90*/  IMAD.HI.U32 R12, R8, R17, RZ ;  /* 0x00000011080c7227 */ /* 0x000fc800078e00ff */
[----:B------:R-:W-:Y:S01]  /*0ba0*/  IMAD R15, R6, R10, R15 ;  /* 0x0000000a060f7224 */ /* 0x000fe200078e020f */
[----:B------:R-:W-:Y:S01]  /*0bb0*/  LOP3.LUT R10, R0, 0x18, RZ, 0xfc, !PT ;  /* 0x00000018000a7812 */ /* 0x000fe200078efcff */
[----:B------:R-:W-:Y:S02]  /*0bc0*/  IMAD.MOV.U32 R69, RZ, RZ, R19 ;  /* 0x000000ffff457224 */ /* 0x000fe400078e0013 */
[----:B------:R-:W-:Y:S01]  /*0bd0*/  IMAD.MOV R12, RZ, RZ, -R12 ;  /* 0x000000ffff0c7224 */ /* 0x000fe200078e0a0c */
[----:B------:R-:W-:Y:S01]  /*0be0*/  IABS R19, R10 ;  /* 0x0000000a00137213 */ /* 0x000fe20000000000 */
[--C-:B------:R-:W-:Y:S02]  /*0bf0*/  @!P4 IMAD.IADD R13, R13, 0x1, -R6.reuse ;  /* 0x000000010d0dc824 */ /* 0x100fe400078e0a06 */
[----:B------:R-:W-:Y:S01]  /*0c00*/  @!P3 IMAD.MOV R69, RZ, RZ, -R69 ;  /* 0x000000ffff45b224 */ /* 0x000fe200078e0a45 */
[C---:B------:R-:W-:Y:S01]  /*0c10*/  ISETP.GT.U32.AND P3, PT, R6.reuse, R15, PT ;  /* 0x0000000f0600720c */ /* 0x040fe20003f64070 */
[--C-:B------:R-:W-:Y:S01]  /*0c20*/  @!P2 IMAD.IADD R9, R9, 0x1, -R6.reuse ;  /* 0x000000010909a824 */ /* 0x100fe200078e0a06 */
[C---:B------:R-:W-:Y:S01]  /*0c30*/  ISETP.GT.U32.AND P4, PT, R6.reuse, R13, PT ;  /* 0x0000000d0600720c */ /* 0x040fe20003f84070 */
[----:B------:R-:W-:Y:S01]  /*0c40*/  IMAD R17, R6, R12, R17 ;  /* 0x0000000c06117224 */ /* 0x000fe200078e0211 */
[----:B------:R-:W-:Y:S01]  /*0c50*/  ISETP.GE.AND P2, PT, R18, RZ, PT ;  /* 0x000000ff1200720c */ /* 0x000fe20003f46270 */
[----:B------:R-:W-:Y:S01]  /*0c60*/  @!P5 IMAD.MOV R9, RZ, RZ, -R9 ;  /* 0x000000ffff09d224 */ /* 0x000fe200078e0a09 */
[----:B------:R-:W-:Y:S01]  /*0c70*/  LOP3.LUT R12, R0, 0x20, RZ, 0xfc, !PT ;  /* 0x00000020000c7812 */ /* 0x000fe200078efcff */
[--C-:B------:R-:W-:Y:S01]  /*0c80*/  @!P6 IMAD.IADD R11, R11, 0x1, -R6.reuse ;  /* 0x000000010b0be824 */ /* 0x100fe200078e0a06 */
[----:B------:R-:W-:Y:S01]  /*0c90*/  ISETP.GT.U32.AND P5, PT, R6, R17, PT ;  /* 0x000000110600720c */ /* 0x000fe20003fa4070 */
[----:B------:R-:W-:Y:S01]  /*0ca0*/  @!P0 IMAD.MOV R7, RZ, RZ, -R7 ;  /* 0x000000ffff078224 */ /* 0x000fe200078e0a07 */
[----:B------:R-:W-:Y:S01]  /*0cb0*/  ISETP.GE.AND P6, PT, R20, RZ, PT ;  /* 0x000000ff1400720c */ /* 0x000fe20003fc6270 */
[----:B------:R-:W-:Y:S01]  /*0cc0*/  @!P1 IMAD.MOV R11, RZ, RZ, -R11 ;  /* 0x000000ffff0b9224 */ /* 0x000fe200078e0a0b */
[----:B------:R-:W-:Y:S01]  /*0cd0*/  ISETP.GE.AND P1, PT, R10, RZ, PT ;  /* 0x000000ff0a00720c */ /* 0x000fe20003f26270 */
[--C-:B------:R-:W-:Y:S01]  /*0ce0*/  @!P3 IMAD.IADD R15, R15, 0x1, -R6.reuse ;  /* 0x000000010f0fb824 */ /* 0x100fe200078e0a06 */
[----:B------:R-:W-:Y:S01]  /*0cf0*/  LOP3.LUT R10, R0, 0x1c, RZ, 0xfc, !PT ;  /* 0x0000001c000a7812 */ /* 0x000fe200078efcff */
[----:B------:R-:W-:Y:S01]  /*0d00*/  @!P4 IMAD.IADD R13, R13, 0x1, -R6 ;  /* 0x000000010d0dc824 */ /* 0x000fe200078e0a06 */
[----:B------:R-:W-:-:S02]  /*0d10*/  ISETP.GE.AND P0, PT, R16, RZ, PT ;  /* 0x000000ff1000720c */ /* 0x000fc40003f06270 */
[----:B------:R-:W-:Y:S02]  /*0d20*/  ISETP.GE.AND P4, PT, R10, RZ, PT ;  /* 0x000000ff0a00720c */ /* 0x000fe40003f86270 */
[----:B------:R-:W-:Y:S01]  /*0d30*/  IABS R21, R10 ;  /* 0x0000000a00157213 */ /* 0x000fe20000000000 */
[----:B------:R-:W-:Y:S01]  /*0d40*/  @!P5 IMAD.IADD R17, R17, 0x1, -R6 ;  /* 0x000000011111d824 */ /* 0x000fe200078e0a06 */
[----:B------:R-:W-:Y:S01]  /*0d50*/  ISETP.GT.U32.AND P3, PT, R6, R15, PT ;  /* 0x0000000f0600720c */ /* 0x000fe20003f64070 */
[----:B------:R-:W-:Y:S01]  /*0d60*/  IMAD.HI.U32 R10, R8, R19, RZ ;  /* 0x00000013080a7227 */ /* 0x000fe200078e00ff */
[----:B------:R-:W-:Y:S02]  /*0d70*/  IABS R23, R12 ;  /* 0x0000000c00177213 */ /* 0x000fe40000000000 */
[----:B------:R-:W-:Y:S01]  /*0d80*/  ISETP.GT.U32.AND P5, PT, R6, R17, PT ;  /* 0x000000110600720c */ /* 0x000fe20003fa4070 */
[----:B------:R-:W-:Y:S01]  /*0d90*/  IMAD.MOV R10, RZ, RZ, -R10 ;  /* 0x000000ffff0a7224 */ /* 0x000fe200078e0a0a */
[----:B------:R-:W-:Y:S01]  /*0da0*/  LOP3.LUT R16, R0, 0x30, RZ, 0xfc, !PT ;  /* 0x0000003000107812 */ /* 0x000fe200078efcff */
[----:B------:R-:W-:Y:S01]  /*0db0*/  @!P0 IMAD.MOV R13, RZ, RZ, -R13 ;  /* 0x000000ffff0d8224 */ /* 0x000fe200078e0a0d */
[----:B------:R-:W-:Y:S01]  /*0dc0*/  ISETP.GE.AND P0, PT, R12, RZ, PT ;  /* 0x000000ff0c00720c */ /* 0x000fe20003f06270 */
[----:B------:R-:W-:Y:S01]  /*0dd0*/  IMAD R19, R6, R10, R19 ;  /* 0x0000000a06137224 */ /* 0x000fe200078e0213 */
[----:B------:R-:W-:Y:S01]  /*0de0*/  IABS R31, R16 ;  /* 0x00000010001f7213 */ /* 0x000fe20000000000 */
[----:B------:R-:W-:Y:S01]  /*0df0*/  IMAD.HI.U32 R10, R8, R21, RZ ;  /* 0x00000015080a7227 */ /* 0x000fe200078e00ff */
[----:B------:R-:W-:-:S02]  /*0e00*/  LOP3.LUT R18, R0, 0x34, RZ, 0xfc, !PT ;  /* 0x0000003400127812 */ /* 0x000fc400078efcff */
[----:B------:R-:W-:Y:S01]  /*0e10*/  LOP3.LUT R20, R0, 0x38, RZ, 0xfc, !PT ;  /* 0x0000003800147812 */ /* 0x000fe200078efcff */
[----:B------:R-:W-:Y:S01]  /*0e20*/  @!P3 IMAD.IADD R15, R15, 0x1, -R6 ;  /* 0x000000010f0fb824 */ /* 0x000fe200078e0a06 */
[----:B------:R-:W-:Y:S01]  /*0e30*/  ISETP.GT.U32.AND P3, PT, R6, R19, PT ;  /* 0x000000130600720c */ /* 0x000fe20003f64070 */
[----:B------:R-:W-:Y:S01]  /*0e40*/  IMAD.MOV R10, RZ, RZ, -R10 ;  /* 0x000000ffff0a7224 */ /* 0x000fe200078e0a0a */
[----:B------:R-:W-:Y:S01]  /*0e50*/  IABS R33, R18 ;  /* 0x0000001200217213 */ /* 0x000fe20000000000 */
[----:B------:R-:W-:Y:S01]  /*0e60*/  @!P5 IMAD.IADD R17, R17, 0x1, -R6 ;  /* 0x000000011111d824 */ /* 0x000fe200078e0a06 */
[----:B------:R-:W-:Y:S01]  /*0e70*/  ISETP.GE.AND P5, PT, R14, RZ, PT ;  /* 0x000000ff0e00720c */ /* 0x000fe20003fa6270 */
[----:B------:R-:W-:Y:S01]  /*0e80*/  IMAD R21, R6, R10, R21 ;  /* 0x0000000a06157224 */ /* 0x000fe200078e0215 */
[----:B------:R-:W-:Y:S01]  /*0e90*/  LOP3.LUT R14, R0, 0x2c, RZ, 0xfc, !PT ;  /* 0x0000002c000e7812 */ /* 0x000fe200078efcff */
[----:B------:R-:W-:Y:S01]  /*0ea0*/  @!P6 IMAD.MOV R17, RZ, RZ, -R17 ;  /* 0x000000ffff11e224 */ /* 0x000fe200078e0a11 */
[----:B------:R-:W-:Y:S01]  /*0eb0*/  IABS R35, R20 ;  /* 0x0000001400237213 */ /* 0x000fe20000000000 */
[----:B------:R-:W-:Y:S01]  /*0ec0*/  IMAD.HI.U32 R12, R8, R23, RZ ;  /* 0x00000017080c7227 */ /* 0x000fe200078e00ff */
[----:B------:R-:W-:-:S02]  /*0ed0*/  ISETP.GT.U32.AND P6, PT, R6, R21, PT ;  /* 0x000000150600720c */ /* 0x000fc40003fc4070 */
[----:B------:R-:W-:Y:S01]  /*0ee0*/  IABS R29, R14 ;  /* 0x0000000e001d7213 */ /* 0x000fe20000000000 */
[----:B------:R-:W-:Y:S02]  /*0ef0*/  @!P3 IMAD.IADD R19, R19, 0x1, -R6 ;  /* 0x000000011313b824 */ /* 0x000fe400078e0a06 */
[----:B------:R-:W-:Y:S02]  /*0f00*/  @!P2 IMAD.MOV R15, RZ, RZ, -R15 ;  /* 0x000000ffff0fa224 */ /* 0x000fe400078e0a0f */
[----:B------:R-:W-:Y:S01]  /*0f10*/  IMAD.MOV R12, RZ, RZ, -R12 ;  /* 0x000000ffff0c7224 */ /* 0x000fe200078e0a0c */
[----:B------:R-:W-:Y:S01]  /*0f20*/  ISETP.GT.U32.AND P2, PT, R6, R19, PT ;  /* 0x000000130600720c */ /* 0x000fe20003f44070 */
[----:B------:R-:W-:-:S04]  /*0f30*/  IMAD.HI.U32 R10, R8, R25, RZ ;  /* 0x00000019080a7227 */ /* 0x000fc800078e00ff */
[----:B------:R-:W-:Y:S02]  /*0f40*/  @!P6 IMAD.IADD R21, R21, 0x1, -R6 ;  /* 0x000000011515e824 */ /* 0x000fe400078e0a06 */
[----:B------:R-:W-:Y:S01]  /*0f50*/  IMAD R23, R6, R12, R23 ;  /* 0x0000000c06177224 */ /* 0x000fe200078e0217 */
[----:B------:R-:W-:Y:S01]  /*0f60*/  LOP3.LUT R12, R0, 0x28, RZ, 0xfc, !PT ;  /* 0x00000028000c7812 */ /* 0x000fe200078efcff */
[----:B------:R-:W-:Y:S01]  /*0f70*/  IMAD.MOV R10, RZ, RZ, -R10 ;  /* 0x000000ffff0a7224 */ /* 0x000fe200078e0a0a */
[C---:B------:R-:W-:Y:S02]  /*0f80*/  ISETP.GT.U32.AND P6, PT, R6.reuse, R21, PT ;  /* 0x000000150600720c */ /* 0x040fe40003fc4070 */
[----:B------:R-:W-:Y:S01]  /*0f90*/  IABS R27, R12 ;  /* 0x0000000c001b7213 */ /* 0x000fe20000000000 */
[----:B------:R-:W-:Y:S01]  /*0fa0*/  @!P2 IMAD.IADD R19, R19, 0x1, -R6 ;  /* 0x000000011313a824 */ /* 0x000fe200078e0a06 */
[C---:B------:R-:W-:Y:S01]  /*0fb0*/  ISETP.GT.U32.AND P2, PT, R6.reuse, R23, PT ;  /* 0x000000170600720c */ /* 0x040fe20003f44070 */
[----:B------:R-:W-:Y:S01]  /*0fc0*/  IMAD R25, R6, R10, R25 ;  /* 0x0000000a06197224 */ /* 0x000fe200078e0219 */
[----:B------:R-:W-:Y:S01]  /*0fd0*/  ISETP.GE.AND P3, PT, R12, RZ, PT ;  /* 0x000000ff0c00720c */ /* 0x000fe20003f66270 */
[----:B------:R-:W-:-:S04]  /*0fe0*/  IMAD.HI.U32 R10, R8, R27, RZ ;  /* 0x0000001b080a7227 */ /* 0x000fc800078e00ff */
[----:B------:R-:W-:-:S04]  /*0ff0*/  IMAD.HI.U32 R12, R8, R29, RZ ;  /* 0x0000001d080c7227 */ /* 0x000fc800078e00ff */
[----:B------:R-:W-:Y:S02]  /*1000*/  IMAD.MOV R10, RZ, RZ, -R10 ;  /* 0x000000ffff0a7224 */ /* 0x000fe400078e0a0a */
[----:B------:R-:W-:Y:S01]  /*1010*/  @!P6 IMAD.IADD R21, R21, 0x1, -R6 ;  /* 0x000000011515e824 */ /* 0x000fe200078e0a06 */
[C---:B------:R-:W-:Y:S01]  /*1020*/  ISETP.GT.U32.AND P6, PT, R6.reuse, R25, PT ;  /* 0x000000190600720c */ /* 0x040fe20003fc4070 */
[----:B------:R-:W-:Y:S02]  /*1030*/  IMAD.MOV R12, RZ, RZ, -R12 ;  /* 0x000000ffff0c7224 */ /* 0x000fe400078e0a0c */
[----:B------:R-:W-:Y:S02]  /*1040*/  IMAD R27, R6, R10, R27 ;  /* 0x0000000a061b7224 */ /* 0x000fe400078e021b */
[----:B------:R-:W-:-:S04]  /*1050*/  IMAD.HI.U32 R10, R8, R31, RZ ;  /* 0x0000001f080a7227 */ /* 0x000fc800078e00ff */
[C---:B------:R-:W-:Y:S02]  /*1060*/  IMAD R29, R6.reuse, R12, R29 ;  /* 0x0000000c061d7224 */ /* 0x040fe400078e021d */
[----:B------:R-:W-:Y:S02]  /*1070*/  @!P2 IMAD.IADD R23, R23, 0x1, -R6 ;  /* 0x000000011717a824 */ /* 0x000fe400078e0a06 */
[----:B------:R-:W-:Y:S02]  /*1080*/  IMAD.MOV R12, RZ, RZ, -R10 ;  /* 0x000000ffff0c7224 */ /* 0x000fe400078e0a0a */
[----:B------:R-:W-:Y:S01]  /*1090*/  @!P1 IMAD.MOV R19, RZ, RZ, -R19 ;  /* 0x000000ffff139224 */ /* 0x000fe200078e0a13 */
[C---:B------:R-:W-:Y:S01]  /*10a0*/  ISETP.GT.U32.AND P2, PT, R6.reuse, R23, PT ;  /* 0x000000170600720c */ /* 0x040fe20003f44070 */
[C---:B------:R-:W-:Y:S01]  /*10b0*/  IMAD R31, R6.reuse, R12, R31 ;  /* 0x0000000c061f7224 */ /* 0x040fe200078e021f */
[----:B------:R-:W-:Y:S01]  /*10c0*/  ISETP.GT.U32.AND P1, PT, R6, R27, PT ;  /* 0x0000001b0600720c */ /* 0x000fe20003f24070 */
[----:B------:R-:W-:-:S02]  /*10d0*/  @!P6 IMAD.IADD R25, R25, 0x1, -R6 ;  /* 0x000000011919e824 */ /* 0x000fc400078e0a06 */
[----:B------:R-:W-:Y:S01]  /*10e0*/  IMAD.HI.U32 R10, R8, R33, RZ ;  /* 0x00000021080a7227 */ /* 0x000fe200078e00ff */
[----:B------:R-:W-:-:S03]  /*10f0*/  ISETP.GT.U32.AND P6, PT, R6, R31, PT ;  /* 0x0000001f0600720c */ /* 0x000fc60003fc4070 */
[----:B------:R-:W-:Y:S02]  /*1100*/  IMAD.MOV R10, RZ, RZ, -R10 ;  /* 0x000000ffff0a7224 */ /* 0x000fe400078e0a0a */
[----:B------:R-:W-:Y:S01]  /*1110*/  @!P4 IMAD.MOV R21, RZ, RZ, -R21 ;  /* 0x000000ffff15c224 */ /* 0x000fe200078e0a15 */
[----:B------:R-:W-:Y:S01]  /*1120*/  ISETP.GT.U32.AND P4, PT, R6, R29, PT ;  /* 0x0000001d0600720c */ /* 0x000fe20003f84070 */
[--C-:B------:R-:W-:Y:S01]  /*1130*/  @!P2 IMAD.IADD R23, R23, 0x1, -R6.reuse ;  /* 0x000000011717a824 */ /* 0x100fe200078e0a06 */
[----:B------:R-:W-:Y:S01]  /*1140*/  ISETP.GE.AND P2, PT, R14, RZ, PT ;  /* 0x000000ff0e00720c */ /* 0x000fe20003f46270 */
[--C-:B------:R-:W-:Y:S01]  /*1150*/  @!P1 IMAD.IADD R27, R27, 0x1, -R6.reuse ;  /* 0x000000011b1b9824 */ /* 0x100fe200078e0a06 */
[----:B------:R-:W-:Y:S01]  /*1160*/  LOP3.LUT R14, R0, 0x3c, RZ, 0xfc, !PT ;  /* 0x0000003c000e7812 */ /* 0x000fe200078efcff */
[C---:B------:R-:W-:Y:S01]  /*1170*/  IMAD R33, R6.reuse, R10, R33 ;  /* 0x0000000a06217224 */ /* 0x040fe200078e0221 */
[----:B------:R-:W-:Y:S01]  /*1180*/  ISETP.GT.U32.AND P1, PT, R6, R25, PT ;  /* 0x000000190600720c */ /* 0x000fe20003f24070 */
[----:B------:R-:W-:Y:S01]  /*1190*/  @!P6 IMAD.IADD R31, R31, 0x1, -R6 ;  /* 0x000000011f1fe824 */ /* 0x000fe200078e0a06 */
[----:B------:R-:W-:Y:S01]  /*11a0*/  IABS R37, R14 ;  /* 0x0000000e00257213 */ /* 0x000fe20000000000 */
[----:B------:R-:W-:-:S03]  /*11b0*/  IMAD.HI.U32 R12, R8, R35, RZ ;  /* 0x00000023080c7227 */ /* 0x000fc600078e00ff */
[----:B------:R-:W-:Y:S01]  /*11c0*/  ISETP.GT.U32.AND P6, PT, R6, R31, PT ;  /* 0x0000001f0600720c */ /* 0x000fe20003fc4070 */
[----:B------:R-:W-:-:S04]  /*11d0*/  IMAD.HI.U32 R10, R8, R37, RZ ;  /* 0x00000025080a7227 */ /* 0x000fc800078e00ff */
[----:B------:R-:W-:Y:S02]  /*11e0*/  IMAD.MOV R10, RZ, RZ, -R10 ;  /* 0x000000ffff0a7224 */ /* 0x000fe400078e0a0a */
[--C-:B------:R-:W-:Y:S01]  /*11f0*/  @!P1 IMAD.IADD R25, R25, 0x1, -R6.reuse ;  /* 0x0000000119199824 */ /* 0x100fe200078e0a06 */
[C---:B------:R-:W-:Y:S01]  /*1200*/  ISETP.GT.U32.AND P1, PT, R6.reuse, R33, PT ;  /* 0x000000210600720c */ /* 0x040fe20003f24070 */
[C---:B------:R-:W-:Y:S02]  /*1210*/  IMAD R37, R6.reuse, R10, R37 ;  /* 0x0000000a06257224 */ /* 0x040fe400078e0225 */
[--C-:B------:R-:W-:Y:S01]  /*1220*/  @!P4 IMAD.IADD R29, R29, 0x1, -R6.reuse ;  /* 0x000000011d1dc824 */ /* 0x100fe200078e0a06 */
[C---:B------:R-:W-:Y:S01]  /*1230*/  ISETP.GT.U32.AND P4, PT, R6.reuse, R27, PT ;  /* 0x0000001b0600720c */ /* 0x040fe20003f84070 */
[----:B------:R-:W-:Y:S01]  /*1240*/  @!P6 IMAD.IADD R31, R31, 0x1, -R6 ;  /* 0x000000011f1fe824 */ /* 0x000fe200078e0a06 */
[----:B------:R-:W-:Y:S01]  /*1250*/  ISETP.GT.U32.AND P6, PT, R6, R37, PT ;  /* 0x000000250600720c */ /* 0x000fe20003fc4070 */
[----:B------:R-:W-:-:S02]  /*1260*/  IMAD.MOV R12, RZ, RZ, -R12 ;  /* 0x000000ffff0c7224 */ /* 0x000fc400078e0a0c */
[----:B------:R-:W-:Y:S01]  /*1270*/  @!P0 IMAD.MOV R23, RZ, RZ, -R23 ;  /* 0x000000ffff178224 */ /* 0x000fe200078e0a17 */
[C---:B------:R-:W-:Y:S01]  /*1280*/  ISETP.GT.U32.AND P0, PT, R6.reuse, R29, PT ;  /* 0x0000001d0600720c */ /* 0x040fe20003f04070 */
[----:B------:R-:W-:Y:S02]  /*1290*/  IMAD R35, R6, R12, R35 ;  /* 0x0000000c06237224 */ /* 0x000fe400078e0223 */
[----:B------:R-:W-:Y:S01]  /*12a0*/  @!P1 IMAD.IADD R33, R33, 0x1, -R6 ;  /* 0x0000000121219824 */ /* 0x000fe200078e0a06 */
[----:B------:R-:W-:Y:S01]  /*12b0*/  ISETP.GE.AND P1, PT, R18, RZ, PT ;  /* 0x000000ff1200720c */ /* 0x000fe20003f26270 */
[----:B------:R-:W-:Y:S01]  /*12c0*/  IMAD.HI.U32 R12, R8, R41, RZ ;  /* 0x00000029080c7227 */ /* 0x000fe200078e00ff */
[----:B------:R-:W-:-:S03]  /*12d0*/  LOP3.LUT R18, R0, 0x5c, RZ, 0xfc, !PT ;  /* 0x0000005c00127812 */ /* 0x000fc600078efcff */
[----:B------:R-:W-:Y:S01]  /*12e0*/  @!P6 IMAD.IADD R37, R37, 0x1, -R6 ;  /* 0x000000012525e824 */ /* 0x000fe200078e0a06 */
[----:B------:R-:W-:Y:S01]  /*12f0*/  ISETP.GT.U32.AND P6, PT, R6, R33, PT ;  /* 0x000000210600720c */ /* 0x000fe20003fc4070 */
[----:B------:R-:W-:Y:S01]  /*1300*/  IMAD.MOV R12, RZ, RZ, -R12 ;  /* 0x000000ffff0c7224 */ /* 0x000fe200078e0a0c */
[----:B------:R-:W-:Y:S01]  /*1310*/  IABS R53, R18 ;  /* 0x0000001200357213 */ /* 0x000fe20000000000 */
[----:B------:R-:W-:-:S04]  /*1320*/  IMAD.HI.U32 R10, R8, R39, RZ ;  /* 0x00000027080a7227 */ /* 0x000fc800078e00ff */
[----:B------:R-:W-:Y:S01]  /*1330*/  @!P4 IMAD.IADD R27, R27, 0x1, -R6 ;  /* 0x000000011b1bc824 */ /* 0x000fe200078e0a06 */
[C---:B------:R-:W-:Y:S01]  /*1340*/  ISETP.GT.U32.AND P4, PT, R6.reuse, R35, PT ;  /* 0x000000230600720c */ /* 0x040fe20003f84070 */
[----:B------:R-:W-:Y:S01]  /*1350*/  IMAD R41, R6, R12, R41 ;  /* 0x0000000c06297224 */ /* 0x000fe200078e0229 */
[----:B------:R-:W-:Y:S01]  /*1360*/  LOP3.LUT R12, R0, 0x4c, RZ, 0xfc, !PT ;  /* 0x0000004c000c7812 */ /* 0x000fe200078efcff */
[----:B------:R-:W-:Y:S02]  /*1370*/  IMAD.MOV R10, RZ, RZ, -R10 ;  /* 0x000000ffff0a7224 */ /* 0x000fe400078e0a0a */
[--C-:B------:R-:W-:Y:S01]  /*1380*/  @!P0 IMAD.IADD R29, R29, 0x1, -R6.reuse ;  /* 0x000000011d1d8824 */ /* 0x100fe200078e0a06 */
[----:B------:R-:W-:Y:S01]  /*1390*/  ISETP.GE.AND P0, PT, R16, RZ, PT ;  /* 0x000000ff1000720c */ /* 0x000fe20003f06270 */
[--C-:B------:R-:W-:Y:S01]  /*13a0*/  @!P6 IMAD.IADD R33, R33, 0x1, -R6.reuse ;  /* 0x000000012121e824 */ /* 0x100fe200078e0a06 */
[C---:B------:R-:W-:Y:S01]  /*13b0*/  ISETP.GT.U32.AND P6, PT, R6.reuse, R41, PT ;  /* 0x000000290600720c */ /* 0x040fe20003fc4070 */
[----:B------:R-:W-:Y:S01]  /*13c0*/  IMAD R39, R6, R10, R39 ;  /* 0x0000000a06277224 */ /* 0x000fe200078e0227 */
[----:B------:R-:W-:Y:S01]  /*13d0*/  LOP3.LUT R16, R0, 0x48, RZ, 0xfc, !PT ;  /* 0x0000004800107812 */ /* 0x000fe200078efcff */
[----:B------:R-:W-:Y:S01]  /*13e0*/  @!P2 IMAD.MOV R29, RZ, RZ, -R29 ;  /* 0x000000ffff1da224 */ /* 0x000fe200078e0a1d */
[----:B------:R-:W-:Y:S01]  /*13f0*/  IABS R45, R12 ;  /* 0x0000000c002d7213 */ /* 0x000fe20000000000 */
[----:B------:R-:W-:Y:S01]  /*1400*/  @!P4 IMAD.IADD R35, R35, 0x1, -R6 ;  /* 0x000000012323c824 */ /* 0x000fe200078e0a06 */
[----:B------:R-:W-:Y:S01]  /*1410*/  IABS R43, R16 ;  /* 0x00000010002b7213 */ /* 0x000fe20000000000 */
[----:B------:R-:W-:Y:S01]  /*1420*/  @!P3 IMAD.MOV R27, RZ, RZ, -R27 ;  /* 0x000000ffff1bb224 */ /* 0x000fe200078e0a1b */
[C---:B------:R-:W-:Y:S01]  /*1430*/  ISETP.GT.U32.AND P2, PT, R6.reuse, R39, PT ;  /* 0x000000270600720c */ /* 0x040fe20003f44070 */
[----:B------:R-:W-:Y:S01]  /*1440*/  @!P1 IMAD.MOV R33, RZ, RZ, -R33 ;  /* 0x000000ffff219224 */ /* 0x000fe200078e0a21 */
[----:B------:R-:W-:Y:S01]  /*1450*/  ISETP.GT.U32.AND P3, PT, R6, R35, PT ;  /* 0x000000230600720c */ /* 0x000fe20003f64070 */
[----:B------:R-:W-:Y:S01]  /*1460*/  IMAD.HI.U32 R10, R8, R43, RZ ;  /* 0x0000002b080a7227 */ /* 0x000fe200078e00ff */
[----:B------:R-:W-:-:S02]  /*1470*/  ISETP.GE.AND P4, PT, R20, RZ, PT ;  /* 0x000000ff1400720c */ /* 0x000fc40003f86270 */
[----:B------:R-:W-:Y:S01]  /*1480*/  LOP3.LUT R20, R0, 0x74, RZ, 0xfc, !PT ;  /* 0x0000007400147812 */ /* 0x000fe200078efcff */
[----:B------:R-:W-:Y:S02]  /*1490*/  @!P6 IMAD.IADD R41, R41, 0x1, -R6 ;  /* 0x000000012929e824 */ /* 0x000fe400078e0a06 */
[----:B------:R-:W-:Y:S01]  /*14a0*/  IMAD.MOV R10, RZ, RZ, -R10 ;  /* 0x000000ffff0a7224 */ /* 0x000fe200078e0a0a */
[----:B------:R-:W-:Y:S01]  /*14b0*/  IABS R65, R20 ;  /* 0x0000001400417213 */ /* 0x000fe20000000000 */
[----:B------:R-:W-:Y:S01]  /*14c0*/  @!P0 IMAD.MOV R31, RZ, RZ, -R31 ;  /* 0x000000ffff1f8224 */ /* 0x000fe200078e0a1f */
[----:B------:R-:W-:Y:S01]  /*14d0*/  ISETP.GE.AND P0, PT, R14, RZ, PT ;  /* 0x000000ff0e00720c */ /* 0x000fe20003f06270 */
[----:B------:R-:W-:Y:S01]  /*14e0*/  @!P2 IMAD.IADD R39, R39, 0x1, -R6 ;  /* 0x000000012727a824 */ /* 0x000fe200078e0a06 */
[C---:B------:R-:W-:Y:S01]  /*14f0*/  ISETP.GT.U32.AND P1, PT, R6.reuse, R41, PT ;  /* 0x000000290600720c */ /* 0x040fe20003f24070 */
[----:B------:R-:W-:Y:S01]  /*1500*/  IMAD R43, R6, R10, R43 ;  /* 0x0000000a062b7224 */ /* 0x000fe200078e022b */
[----:B------:R-:W-:Y:S01]  /*1510*/  LOP3.LUT R14, R0, 0x50, RZ, 0xfc, !PT ;  /* 0x00000050000e7812 */ /* 0x000fe200078efcff */
[----:B------:R-:W-:Y:S01]  /*1520*/  IMAD.HI.U32 R10, R8, R45, RZ ;  /* 0x0000002d080a7227 */ /* 0x000fe200078e00ff */
[----:B------:R-:W-:-:S02]  /*1530*/  ISETP.GT.U32.AND P6, PT, R6, R39, PT ;  /* 0x000000270600720c */ /* 0x000fc40003fc4070 */
[----:B------:R-:W-:Y:S01]  /*1540*/  IABS R47, R14 ;  /* 0x0000000e002f7213 */ /* 0x000fe20000000000 */
[----:B------:R-:W-:Y:S01]  /*1550*/  @!P5 IMAD.MOV R25, RZ, RZ, -R25 ;  /* 0x000000ffff19d224 */ /* 0x000fe200078e0a19 */
[----:B------:R-:W-:Y:S01]  /*1560*/  ISETP.GT.U32.AND P5, PT, R6, R37, PT ;  /* 0x000000250600720c */ /* 0x000fe20003fa4070 */
[----:B------:R-:W-:Y:S01]  /*1570*/  IMAD.MOV R10, RZ, RZ, -R10 ;  /* 0x000000ffff0a7224 */ /* 0x000fe200078e0a0a */
[----:B------:R-:W-:Y:S01]  /*1580*/  ISETP.GE.AND P2, PT, R16, RZ, PT ;  /* 0x000000ff1000720c */ /* 0x000fe20003f46270 */
[----:B------:R-:W-:Y:S01]  /*1590*/  @!P3 IMAD.IADD R35, R35, 0x1, -R6 ;  /* 0x000000012323b824 */ /* 0x000fe200078e0a06 */
[----:B------:R-:W-:Y:S01]  /*15a0*/  ISETP.GE.AND P3, PT, R22, RZ, PT ;  /* 0x000000ff1600720c */ /* 0x000fe20003f66270 */
[----:B------:R-:W-:Y:S01]  /*15b0*/  IMAD R45, R6, R10, R45 ;  /* 0x0000000a062d7224 */ /* 0x000fe200078e022d */
[----:B------:R-:W-:Y:S01]  /*15c0*/  LOP3.LUT R16, R0, 0x58, RZ, 0xfc, !PT ;  /* 0x0000005800107812 */ /* 0x000fe200078efcff */
[----:B------:R-:W-:-:S03]  /*15d0*/  IMAD.HI.U32 R10, R8, R47, RZ ;  /* 0x0000002f080a7227 */ /* 0x000fc600078e00ff */
[----:B------:R-:W-:Y:S01]  /*15e0*/  IABS R51, R16 ;  /* 0x0000001000337213 */ /* 0x000fe20000000000 */
[----:B------:R-:W-:Y:S01]  /*15f0*/  @!P1 IMAD.IADD R41, R41, 0x1, -R6 ;  /* 0x0000000129299824 */ /* 0x000fe200078e0a06 */
[----:B------:R-:W-:Y:S01]  /*1600*/  ISETP.GT.U32.AND P1, PT, R6, R45, PT ;  /* 0x0000002d0600720c */ /* 0x000fe20003f24070 */
[----:B------:R-:W-:Y:S02]  /*1610*/  IMAD.MOV R10, RZ, RZ, -R10 ;  /* 0x000000ffff0a7224 */ /* 0x000fe400078e0a0a */
[--C-:B------:R-:W-:Y:S01]  /*1620*/  @!P6 IMAD.IADD R39, R39, 0x1, -R6.reuse ;  /* 0x000000012727e824 */ /* 0x100fe200078e0a06 */
[----:B------:R-:W-:Y:S01]  /*1630*/  ISETP.GE.AND P6, PT, R14, RZ, PT ;  /* 0x000000ff0e00720c */ /* 0x000fe20003fc6270 */
[----:B------:R-:W-:Y:S02]  /*1640*/  IMAD R47, R6, R10, R47 ;  /* 0x0000000a062f7224 */ /* 0x000fe400078e022f */
[--C-:B------:R-:W-:Y:S01]  /*1650*/  @!P5 IMAD.IADD R37, R37, 0x1, -R6.reuse ;  /* 0x000000012525d824 */ /* 0x100fe200078e0a06 */
[----:B------:R-:W-:Y:S01]  /*1660*/  ISETP.GE.AND P5, PT, R24, RZ, PT ;  /* 0x000000ff1800720c */ /* 0x000fe20003fa6270 */
[----:B------:R-:W-:Y:S01]  /*1670*/  @!P4 IMAD.MOV R35, RZ, RZ, -R35 ;  /* 0x000000ffff23c224 */ /* 0x000fe200078e0a23 */
[----:B------:R-:W-:Y:S01]  /*1680*/  ISETP.GE.AND P4, PT, R12, RZ, PT ;  /* 0x000000ff0c00720c */ /* 0x000fe20003f86270 */
[----:B------:R-:W-:Y:S01]  /*1690*/  @!P3 IMAD.MOV R39, RZ, RZ, -R39 ;  /* 0x000000ffff27b224 */ /* 0x000fe200078e0a27 */
[C---:B------:R-:W-:Y:S01]  /*16a0*/  ISETP.GT.U32.AND P3, PT, R6.reuse, R47, PT ;  /* 0x0000002f0600720c */ /* 0x040fe20003f64070 */
[----:B------:R-:W-:Y:S01]  /*16b0*/  @!P0 IMAD.MOV R37, RZ, RZ, -R37 ;  /* 0x000000ffff258224 */ /* 0x000fe200078e0a25 */
[----:B------:R-:W-:Y:S01]  /*16c0*/  ISETP.GT.U32.AND P0, PT, R6, R43, PT ;  /* 0x0000002b0600720c */ /* 0x000fe20003f04070 */
[----:B------:R-:W-:Y:S01]  /*16d0*/  @!P1 IMAD.IADD R45, R45, 0x1, -R6 ;  /* 0x000000012d2d9824 */ /* 0x000fe200078e0a06 */
[----:B------:R-:W-:-:S04]  /*16e0*/  LOP3.LUT R12, R0, 0x54, RZ, 0xfc, !PT ;  /* 0x00000054000c7812 */ /* 0x000fc800078efcff */
[----:B------:R-:W-:Y:S01]  /*16f0*/  IABS R49, R12 ;  /* 0x0000000c00317213 */ /* 0x000fe20000000000 */
[----:B------:R-:W-:Y:S01]  /*1700*/  @!P5 IMAD.MOV R41, RZ, RZ, -R41 ;  /* 0x000000ffff29d224 */ /* 0x000fe200078e0a29 */
[----:B------:R-:W-:Y:S02]  /*1710*/  ISETP.GT.U32.AND P1, PT, R6, R45, PT ;  /* 0x0000002d0600720c */ /* 0x000fe40003f24070 */
[----:B------:R-:W-:Y:S01]  /*1720*/  ISETP.GE.AND P5, PT, R12, RZ, PT ;  /* 0x000000ff0c00720c */ /* 0x000fe20003fa6270 */
[----:B------:R-:W-:-:S04]  /*1730*/  IMAD.HI.U32 R10, R8, R49, RZ ;  /* 0x00000031080a7227 */ /* 0x000fc800078e00ff */
[--C-:B------:R-:W-:Y:S02]  /*1740*/  @!P3 IMAD.IADD R47, R47, 0x1, -R6.reuse ;  /* 0x000000012f2fb824 */ /* 0x100fe400078e0a06 */
[----:B------:R-:W-:Y:S02]  /*1750*/  @!P0 IMAD.IADD R43, R43, 0x1, -R6 ;  /* 0x000000012b2b8824 */ /* 0x000fe400078e0a06 */
[----:B------:R-:W-:Y:S01]  /*1760*/  IMAD.MOV R14, RZ, RZ, -R10 ;  /* 0x000000ffff0e7224 */ /* 0x000fe200078e0a0a */
[----:B------:R-:W-:Y:S01]  /*1770*/  ISETP.GT.U32.AND P3, PT, R6, R47, PT ;  /* 0x0000002f0600720c */ /* 0x000fe20003f64070 */
[----:B------:R-:W-:Y:S01]  /*1780*/  IMAD.HI.U32 R10, R8, R51, RZ ;  /* 0x00000033080a7227 */ /* 0x000fe200078e00ff */
[----:B------:R-:W-:-:S03]  /*1790*/  ISETP.GT.U32.AND P0, PT, R6, R43, PT ;  /* 0x0000002b0600720c */ /* 0x000fc60003f04070 */
[C---:B------:R-:W-:Y:S02]  /*17a0*/  IMAD R49, R6.reuse, R14, R49 ;  /* 0x0000000e06317224 */ /* 0x040fe400078e0231 */
[----:B------:R-:W-:Y:S02]  /*17b0*/  @!P1 IMAD.IADD R45, R45, 0x1, -R6 ;  /* 0x000000012d2d9824 */ /* 0x000fe400078e0a06 */
[----:B------:R-:W-:Y:S01]  /*17c0*/  IMAD.MOV R10, RZ, RZ, -R10 ;  /* 0x000000ffff0a7224 */ /* 0x000fe200078e0a0a */
[----:B------:R-:W-:Y:S01]  /*17d0*/  ISETP.GT.U32.AND P1, PT, R6, R49, PT ;  /* 0x000000310600720c */ /* 0x000fe20003f24070 */
[----:B------:R-:W-:-:S04]  /*17e0*/  IMAD.HI.U32 R12, R8, R53, RZ ;  /* 0x00000035080c7227 */ /* 0x000fc800078e00ff */
[----:B------:R-:W-:Y:S01]  /*17f0*/  IMAD R51, R6, R10, R51 ;  /* 0x0000000a06337224 */ /* 0x000fe200078e0233 */
[----:B------:R-:W-:Y:S01]  /*1800*/  LOP3.LUT R10, R0, 0x60, RZ, 0xfc, !PT ;  /* 0x00000060000a7812 */ /* 0x000fe200078efcff */
[----:B------:R-:W-:Y:S02]  /*1810*/  IMAD.MOV R12, RZ, RZ, -R12 ;  /* 0x000000ffff0c7224 */ /* 0x000fe400078e0a0c */
[--C-:B------:R-:W-:Y:S01]  /*1820*/  @!P3 IMAD.IADD R47, R47, 0x1, -R6.reuse ;  /* 0x000000012f2fb824 */ /* 0x100fe200078e0a06 */
[----:B------:R-:W-:Y:S01]  /*1830*/  ISETP.GT.U32.AND P3, PT, R6, R51, PT ;  /* 0x000000330600720c */ /* 0x000fe20003f64070 */
[--C-:B------:R-:W-:Y:S01]  /*1840*/  @!P0 IMAD.IADD R43, R43, 0x1, -R6.reuse ;  /* 0x000000012b2b8824 */ /* 0x100fe200078e0a06 */
[----:B------:R-:W-:Y:S01]  /*1850*/  ISETP.GE.AND P0, PT, R16, RZ, PT ;  /* 0x000000ff1000720c */ /* 0x000fe20003f06270 */
[----:B------:R-:W-:Y:S01]  /*1860*/  IMAD R53, R6, R12, R53 ;  /* 0x0000000c06357224 */ /* 0x000fe200078e0235 */
[----:B------:R-:W-:Y:S01]  /*1870*/  IABS R55, R10 ;  /* 0x0000000a00377213 */ /* 0x000fe20000000000 */
[----:B------:R-:W-:Y:S01]  /*1880*/  @!P2 IMAD.MOV R43, RZ, RZ, -R43 ;  /* 0x000000ffff2ba224 */ /* 0x000fe200078e0a2b */
[----:B------:R-:W-:Y:S01]  /*1890*/  ISETP.GE.AND P2, PT, R18, RZ, PT ;  /* 0x000000ff1200720c */ /* 0x000fe20003f46270 */
[--C-:B------:R-:W-:Y:S01]  /*18a0*/  @!P1 IMAD.IADD R49, R49, 0x1, -R6.reuse ;  /* 0x0000000131319824 */ /* 0x100fe200078e0a06 */
[----:B------:R-:W-:Y:S01]  /*18b0*/  LOP3.LUT R18, R0, 0x68, RZ, 0xfc, !PT ;  /* 0x0000006800127812 */ /* 0x000fe200078efcff */
[----:B------:R-:W-:Y:S01]  /*18c0*/  @!P6 IMAD.MOV R47, RZ, RZ, -R47 ;  /* 0x000000ffff2fe224 */ /* 0x000fe200078e0a2f */
[C---:B------:R-:W-:Y:S01]  /*18d0*/  ISETP.GT.U32.AND P6, PT, R6.reuse, R53, PT ;  /* 0x000000350600720c */ /* 0x040fe20003fc4070 */
[----:B------:R-:W-:Y:S01]  /*18e0*/  @!P4 IMAD.MOV R45, RZ, RZ, -R45 ;  /* 0x000000ffff2dc224 */ /* 0x000fe200078e0a2d */
[----:B------:R-:W-:Y:S01]  /*18f0*/  ISETP.GT.U32.AND P1, PT, R6, R49, PT ;  /* 0x000000310600720c */ /* 0x000fe20003f24070 */
[----:B------:R-:W-:Y:S01]  /*1900*/  @!P3 IMAD.IADD R51, R51, 0x1, -R6 ;  /* 0x000000013333b824 */ /* 0x000fe200078e0a06 */
[----:B------:R-:W-:-:S02]  /*1910*/  LOP3.LUT R16, R0, 0x64, RZ, 0xfc, !PT ;  /* 0x0000006400107812 */ /* 0x000fc400078efcff */
[----:B------:R-:W-:Y:S02]  /*1920*/  IABS R59, R18 ;  /* 0x00000012003b7213 */ /* 0x000fe40000000000 */
[----:B------:R-:W-:Y:S01]  /*1930*/  ISETP.GE.AND P4, PT, R10, RZ, PT ;  /* 0x000000ff0a00720c */ /* 0x000fe20003f86270 */
[----:B------:R-:W-:Y:S01]  /*1940*/  IMAD.HI.U32 R10, R8, R55, RZ ;  /* 0x00000037080a7227 */ /* 0x000fe200078e00ff */
[----:B------:R-:W-:Y:S02]  /*1950*/  IABS R57, R16 ;  /* 0x0000001000397213 */ /* 0x000fe40000000000 */
[----:B------:R-:W-:Y:S01]  /*1960*/  ISETP.GT.U32.AND P3, PT, R6, R51, PT ;  /* 0x000000330600720c */ /* 0x000fe20003f64070 */
[----:B------:R-:W-:-:S04]  /*1970*/  IMAD.HI.U32 R14, R8, R59, RZ ;  /* 0x0000003b080e7227 */ /* 0x000fc800078e00ff */
[----:B------:R-:W-:Y:S02]  /*1980*/  IMAD.MOV R10, RZ, RZ, -R10 ;  /* 0x000000ffff0a7224 */ /* 0x000fe400078e0a0a */
[----:B------:R-:W-:-:S04]  /*1990*/  IMAD.HI.U32 R12, R8, R57, RZ ;  /* 0x00000039080c7227 */ /* 0x000fc800078e00ff */
[----:B------:R-:W-:Y:S02]  /*19a0*/  IMAD.MOV R14, RZ, RZ, -R14 ;  /* 0x000000ffff0e7224 */ /* 0x000fe400078e0a0e */
[--C-:B------:R-:W-:Y:S02]  /*19b0*/  @!P6 IMAD.IADD R53, R53, 0x1, -R6.reuse ;  /* 0x000000013535e824 */ /* 0x100fe400078e0a06 */
[----:B------:R-:W-:Y:S01]  /*19c0*/  @!P1 IMAD.IADD R49, R49, 0x1, -R6 ;  /* 0x0000000131319824 */ /* 0x000fe200078e0a06 */
[----:B------:R-:W-:Y:S01]  /*19d0*/  ISETP.GE.AND P1, PT, R16, RZ, PT ;  /* 0x000000ff1000720c */ /* 0x000fe20003f26270 */
[C---:B------:R-:W-:Y:S01]  /*19e0*/  IMAD R55, R6.reuse, R10, R55 ;  /* 0x0000000a06377224 */ /* 0x040fe200078e0237 */
[----:B------:R-:W-:Y:S01]  /*19f0*/  ISETP.GT.U32.AND P6, PT, R6, R53, PT ;  /* 0x000000350600720c */ /* 0x000fe20003fc4070 */
[----:B------:R-:W-:Y:S01]  /*1a00*/  IMAD.MOV R12, RZ, RZ, -R12 ;  /* 0x000000ffff0c7224 */ /* 0x000fe200078e0a0c */
[----:B------:R-:W-:Y:S01]  /*1a10*/  LOP3.LUT R16, R0, 0x70, RZ, 0xfc, !PT ;  /* 0x0000007000107812 */ /* 0x000fe200078efcff */
[----:B------:R-:W-:Y:S01]  /*1a20*/  IMAD R59, R6, R14, R59 ;  /* 0x0000000e063b7224 */ /* 0x000fe200078e023b */
[----:B------:R-:W-:Y:S01]  /*1a30*/  LOP3.LUT R14, R0, 0x6c, RZ, 0xfc, !PT ;  /* 0x0000006c000e7812 */ /* 0x000fe200078efcff */
[----:B------:R-:W-:Y:S01]  /*1a40*/  @!P5 IMAD.MOV R49, RZ, RZ, -R49 ;  /* 0x000000ffff31d224 */ /* 0x000fe200078e0a31 */
[C---:B------:R-:W-:Y:S01]  /*1a50*/  ISETP.GT.U32.AND P5, PT, R6.reuse, R55, PT ;  /* 0x000000370600720c */ /* 0x040fe20003fa4070 */
[----:B------:R-:W-:Y:S01]  /*1a60*/  IMAD R57, R6, R12, R57 ;  /* 0x0000000c06397224 */ /* 0x000fe200078e0239 */
[----:B------:R-:W-:Y:S01]  /*1a70*/  IABS R61, R14 ;  /* 0x0000000e003d7213 */ /* 0x000fe20000000000 */
[----:B------:R-:W-:Y:S01]  /*1a80*/  @!P3 IMAD.IADD R51, R51, 0x1, -R6 ;  /* 0x000000013333b824 */ /* 0x000fe200078e0a06 */
[----:B------:R-:W-:Y:S01]  /*1a90*/  LOP3.LUT R12, R0, 0x78, RZ, 0xfc, !PT ;  /* 0x00000078000c7812 */ /* 0x000fe200078efcff */
[----:B------:R-:W-:Y:S01]  /*1aa0*/  IMAD.HI.U32 R10, R8, R65, RZ ;  /* 0x00000041080a7227 */ /* 0x000fe200078e00ff */
[----:B------:R-:W-:-:S02]  /*1ab0*/  ISETP.GT.U32.AND P3, PT, R6, R57, PT ;  /* 0x000000390600720c */ /* 0x000fc40003f64070 */
[----:B------:R-:W-:Y:S01]  /*1ac0*/  IABS R63, R16 ;  /* 0x00000010003f7213 */ /* 0x000fe20000000000 */
[----:B------:R-:W-:Y:S01]  /*1ad0*/  IMAD.HI.U32 R0, R8, R61, RZ ;  /* 0x0000003d08007227 */ /* 0x000fe200078e00ff */
[----:B------:R-:W-:-:S03]  /*1ae0*/  IABS R67, R12 ;  /* 0x0000000c00437213 */ /* 0x000fc60000000000 */
[----:B------:R-:W-:Y:S02]  /*1af0*/  IMAD.MOV R0, RZ, RZ, -R0 ;  /* 0x000000ffff007224 */ /* 0x000fe400078e0a00 */
[--C-:B------:R-:W-:Y:S01]  /*1b00*/  @!P6 IMAD.IADD R53, R53, 0x1, -R6.reuse ;  /* 0x000000013535e824 */ /* 0x100fe200078e0a06 */
[C---:B------:R-:W-:Y:S01]  /*1b10*/  ISETP.GT.U32.AND P6, PT, R6.reuse, R59, PT ;  /* 0x0000003b0600720c */ /* 0x040fe20003fc4070 */
[--C-:B------:R-:W-:Y:S02]  /*1b20*/  @!P5 IMAD.IADD R55, R55, 0x1, -R6.reuse ;  /* 0x000000013737d824 */ /* 0x100fe400078e0a06 */
[C---:B------:R-:W-:Y:S02]  /*1b30*/  IMAD R61, R6.reuse, R0, R61 ;  /* 0x00000000063d7224 */ /* 0x040fe400078e023d */
[----:B------:R-:W-:Y:S01]  /*1b40*/  @!P3 IMAD.IADD R57, R57, 0x1, -R6 ;  /* 0x000000013939b824 */ /* 0x000fe200078e0a06 */
[----:B------:R-:W-:Y:S01]  /*1b50*/  ISETP.GT.U32.AND P5, PT, R6, R55, PT ;  /* 0x000000370600720c */ /* 0x000fe20003fa4070 */
[----:B------:R-:W-:Y:S01]  /*1b60*/  IMAD.HI.U32 R0, R8, R63, RZ ;  /* 0x0000003f08007227 */ /* 0x000fe200078e00ff */
[----:B------:R-:W-:-:S03]  /*1b70*/  ISETP.GT.U32.AND P3, PT, R6, R61, PT ;  /* 0x0000003d0600720c */ /* 0x000fc60003f64070 */
[----:B------:R-:W-:Y:S02]  /*1b80*/  IMAD.MOV R0, RZ, RZ, -R0 ;  /* 0x000000ffff007224 */ /* 0x000fe400078e0a00 */
[----:B------:R-:W-:Y:S02]  /*1b90*/  @!P6 IMAD.IADD R59, R59, 0x1, -R6 ;  /* 0x000000013b3be824 */ /* 0x000fe400078e0a06 */
[----:B------:R-:W-:Y:S01]  /*1ba0*/  @!P0 IMAD.MOV R51, RZ, RZ, -R51 ;  /* 0x000000ffff338224 */ /* 0x000fe200078e0a33 */
[C---:B------:R-:W-:Y:S01]  /*1bb0*/  ISETP.GT.U32.AND P0, PT, R6.reuse, R57, PT ;  /* 0x000000390600720c */ /* 0x040fe20003f04070 */
[C---:B------:R-:W-:Y:S01]  /*1bc0*/  IMAD R63, R6.reuse, R0, R63 ;  /* 0x00000000063f7224 */ /* 0x040fe200078e023f */
[----:B------:R-:W-:Y:S01]  /*1bd0*/  ISETP.GT.U32.AND P6, PT, R6, R59, PT ;  /* 0x0000003b0600720c */ /* 0x000fe20003fc4070 */
[----:B------:R-:W-:-:S04]  /*1be0*/  IMAD.HI.U32 R8, R8, R67, RZ ;  /* 0x0000004308087227 */ /* 0x000fc800078e00ff */
[--C-:B------:R-:W-:Y:S01]  /*1bf0*/  @!P5 IMAD.IADD R55, R55, 0x1, -R6.reuse ;  /* 0x000000013737d824 */ /* 0x100fe200078e0a06 */
[C---:B------:R-:W-:Y:S01]  /*1c00*/  ISETP.GT.U32.AND P5, PT, R6.reuse, R63, PT ;  /* 0x0000003f0600720c */ /* 0x040fe20003fa4070 */
[----:B------:R-:W-:Y:S02]  /*1c10*/  @!P3 IMAD.IADD R61, R61, 0x1, -R6 ;  /* 0x000000013d3db824 */ /* 0x000fe400078e0a06 */
[----:B------:R-:W-:Y:S02]  /*1c20*/  IMAD.MOV R10, RZ, RZ, -R10 ;  /* 0x000000ffff0a7224 */ /* 0x000fe400078e0a0a */
[----:B------:R-:W-:Y:S01]  /*1c30*/  IMAD.MOV R8, RZ, RZ, -R8 ;  /* 0x000000ffff087224 */ /* 0x000fe200078e0a08 */
[C---:B------:R-:W-:Y:S01]  /*1c40*/  ISETP.GT.U32.AND P3, PT, R6.reuse, R61, PT ;  /* 0x0000003d0600720c */ /* 0x040fe20003f64070 */
[C---:B------:R-:W-:Y:S02]  /*1c50*/  IMAD R65, R6.reuse, R10, R65 ;  /* 0x0000000a06417224 */ /* 0x040fe400078e0241 */
[----:B------:R-:W-:-:S02]  /*1c60*/  IMAD R67, R6, R8, R67 ;  /* 0x0000000806437224 */ /* 0x000fc400078e0243 */
[--C-:B------:R-:W-:Y:S01]  /*1c70*/  @!P0 IMAD.IADD R57, R57, 0x1, -R6.reuse ;  /* 0x0000000139398824 */ /* 0x100fe200078e0a06 */
[C---:B------:R-:W-:Y:S01]  /*1c80*/  ISETP.GT.U32.AND P0, PT, R6.reuse, R65, PT ;  /* 0x000000410600720c */ /* 0x040fe20003f04070 */
[--C-:B------:R-:W-:Y:S01]  /*1c90*/  @!P6 IMAD.IADD R59, R59, 0x1, -R6.reuse ;  /* 0x000000013b3be824 */ /* 0x100fe200078e0a06 */
[----:B------:R-:W-:Y:S01]  /*1ca0*/  ISETP.GT.U32.AND P6, PT, R6, R67, PT ;  /* 0x000000430600720c */ /* 0x000fe20003fc4070 */
[--C-:B------:R-:W-:Y:S02]  /*1cb0*/  @!P5 IMAD.IADD R63, R63, 0x1, -R6.reuse ;  /* 0x000000013f3fd824 */ /* 0x100fe400078e0a06 */
[----:B------:R-:W-:Y:S01]  /*1cc0*/  @!P2 IMAD.MOV R53, RZ, RZ, -R53 ;  /* 0x000000ffff35a224 */ /* 0x000fe200078e0a35 */
[----:B------:R-:W-:Y:S01]  /*1cd0*/  ISETP.GE.AND P2, PT, R18, RZ, PT ;  /* 0x000000ff1200720c */ /* 0x000fe20003f46270 */
[----:B------:R-:W-:Y:S01]  /*1ce0*/  @!P4 IMAD.MOV R55, RZ, RZ, -R55 ;  /* 0x000000ffff37c224 */ /* 0x000fe200078e0a37 */
[----:B------:R-:W-:Y:S01]  /*1cf0*/  ISETP.GT.U32.AND P4, PT, R6, R63, PT ;  /* 0x0000003f0600720c */ /* 0x000fe20003f84070 */
[----:B------:R-:W-:Y:S01]  /*1d00*/  @!P3 IMAD.IADD R61, R61, 0x1, -R6 ;  /* 0x000000013d3db824 */ /* 0x000fe200078e0a06 */
[----:B------:R-:W-:Y:S01]  /*1d10*/  ISETP.GE.AND P3, PT, R14, RZ, PT ;  /* 0x000000ff0e00720c */ /* 0x000fe20003f66270 */
[----:B------:R-:W-:-:S02]  /*1d20*/  IMAD.MOV.U32 R0, RZ, RZ, c[0x0][0x180] ;  /* 0x00006000ff007624 */ /* 0x000fc400078e00ff */
[--C-:B------:R-:W-:Y:S01]  /*1d30*/  @!P0 IMAD.IADD R65, R65, 0x1, -R6.reuse ;  /* 0x0000000141418824 */ /* 0x100fe200078e0a06 */
[----:B------:R-:W-:Y:S01]  /*1d40*/  ISETP.GE.AND P0, PT, R16, RZ, PT ;  /* 0x000000ff1000720c */ /* 0x000fe20003f06270 */
[--C-:B------:R-:W-:Y:S01]  /*1d50*/  @!P6 IMAD.IADD R67, R67, 0x1, -R6.reuse ;  /* 0x000000014343e824 */ /* 0x100fe200078e0a06 */
[----:B------:R-:W-:Y:S01]  /*1d60*/  IADD3 R8, R0, -0x2f, RZ ;  /* 0xffffffd100087810 */ /* 0x000fe20007ffe0ff */
[----:B------:R-:W-:Y:S01]  /*1d70*/  @!P1 IMAD.MOV R57, RZ, RZ, -R57 ;  /* 0x000000ffff399224 */ /* 0x000fe200078e0a39 */
[C---:B------:R-:W-:Y:S01]  /*1d80*/  ISETP.GT.U32.AND P1, PT, R6.reuse, R65, PT ;  /* 0x000000410600720c */ /* 0x040fe20003f24070 */
[----:B------:R-:W-:Y:S01]  /*1d90*/  @!P2 IMAD.MOV R59, RZ, RZ, -R59 ;  /* 0x000000ffff3ba224 */ /* 0x000fe200078e0a3b */
[----:B------:R-:W-:Y:S01]  /*1da0*/  ISETP.GT.U32.AND P2, PT, R6, R67, PT ;  /* 0x000000430600720c */ /* 0x000fe20003f44070 */
[----:B------:R-:W-:Y:S01]  /*1db0*/  @!P4 IMAD.IADD R63, R63, 0x1, -R6 ;  /* 0x000000013f3fc824 */ /* 0x000fe200078e0a06 */
[----:B------:R-:W-:Y:S01]  /*1dc0*/  ISETP.GE.AND P4, PT, R20, RZ, PT ;  /* 0x000000ff1400720c */ /* 0x000fe20003f86270 */
[----:B------:R-:W-:Y:S01]  /*1dd0*/  @!P3 IMAD.MOV R61, RZ, RZ, -R61 ;  /* 0x000000ffff3db224 */ /* 0x000fe200078e0a3d */
[----:B------:R-:W-:-:S02]  /*1de0*/  ISETP.GE.AND P3, PT, R12, RZ, PT ;  /* 0x000000ff0c00720c */ /* 0x000fc40003f66270 */
[----:B------:R-:W-:Y:S01]  /*1df0*/  ISETP.GE.U32.AND P5, PT, R8, 0x7fffffb2, PT ;  /* 0x7fffffb20800780c */ /* 0x000fe20003fa6070 */
[----:B------:R-:W-:Y:S01]  /*1e00*/  @!P0 IMAD.MOV R63, RZ, RZ, -R63 ;  /* 0x000000ffff3f8224 */ /* 0x000fe200078e0a3f */
[C---:B------:R-:W-:Y:S02]  /*1e10*/  IADD3 R8, R0.reuse, -0x30, RZ ;  /* 0xffffffd000087810 */ /* 0x040fe40007ffe0ff */
[----:B------:R-:W-:Y:S01]  /*1e20*/  IADD3 R10, R0, -0x2e, RZ ;  /* 0xffffffd2000a7810 */ /* 0x000fe20007ffe0ff */
[--C-:B------:R-:W-:Y:S01]  /*1e30*/  @!P1 IMAD.IADD R65, R65, 0x1, -R6.reuse ;  /* 0x0000000141419824 */ /* 0x100fe200078e0a06 */
[----:B------:R-:W-:Y:S01]  /*1e40*/  ISETP.GE.U32.AND P6, PT, R8, 0x7fffffb1, PT ;  /* 0x7fffffb10800780c */ /* 0x000fe20003fc6070 */
[----:B------:R-:W-:Y:S01]  /*1e50*/  @!P2 IMAD.IADD R67, R67, 0x1, -R6 ;  /* 0x000000014343a824 */ /* 0x000fe200078e0a06 */
[C---:B------:R-:W-:Y:S01]  /*1e60*/  IADD3 R8, R0.reuse, -0x2d, RZ ;  /* 0xffffffd300087810 */ /* 0x040fe20007ffe0ff */
[----:B------:R-:W-:Y:S01]  /*1e70*/  @!P4 IMAD.MOV R65, RZ, RZ, -R65 ;  /* 0x000000ffff41c224 */ /* 0x000fe200078e0a41 */
[----:B------:R-:W-:Y:S01]  /*1e80*/  IADD3 R6, R0, -0x2c, RZ ;  /* 0xffffffd400067810 */ /* 0x000fe20007ffe0ff */
[----:B------:R-:W-:Y:S01]  /*1e90*/  @!P3 IMAD.MOV R67, RZ, RZ, -R67 ;  /* 0x000000ffff43b224 */ /* 0x000fe200078e0a43 */
[----:B------:R-:W-:-:S02]  /*1ea0*/  ISETP.GE.U32.AND P0, PT, R8, 0x7fffffb4, PT ;  /* 0x7fffffb40800780c */ /* 0x000fc40003f06070 */
[----:B------:R-:W-:Y:S02]  /*1eb0*/  IADD3 R8, R0, -0x2b, RZ ;  /* 0xffffffd500087810 */ /* 0x000fe40007ffe0ff */
[----:B------:R-:W-:Y:S02]  /*1ec0*/  ISETP.NE.AND P4, PT, RZ, c[0x0][0x17c], PT ;  /* 0x00005f00ff007a0c */ /* 0x000fe40003f85270 */
[----:B------:R-:W-:Y:S02]  /*1ed0*/  ISETP.GE.U32.AND P3, PT, R6, 0x7fffffb5, PT ;  /* 0x7fffffb50600780c */ /* 0x000fe40003f66070 */
[----:B------:R-:W-:Y:S02]  /*1ee0*/  ISETP.GE.U32.AND P1, PT, R10, 0x7fffffb3, PT ;  /* 0x7fffffb30a00780c */ /* 0x000fe40003f26070 */
[----:B------:R-:W-:Y:S02]  /*1ef0*/  IADD3 R6, R0, -0x29, RZ ;  /* 0xffffffd700067810 */ /* 0x000fe40007ffe0ff */
[----:B------:R-:W-:-:S02]  /*1f00*/  ISETP.GE.U32.AND P2, PT, R8, 0x7fffffb6, PT ;  /* 0x7fffffb60800780c */ /* 0x000fc40003f46070 */
[C---:B------:R-:W-:Y:S02]  /*1f10*/  SEL R10, R200.reuse, R11, !P4 ;  /* 0x0000000bc80a7207 */ /* 0x040fe40006000000 */
[C---:B------:R-:W-:Y:S02]  /*1f20*/  SEL R8, R200.reuse, R7, !P4 ;  /* 0x00000007c8087207 */ /* 0x040fe40006000000 */
[----:B------:R-:W-:Y:S01]  /*1f30*/  SEL R9, R200, R9, !P4 ;  /* 0x00000009c8097207 */ /* 0x000fe20006000000 */
[----:B------:R-:W-:Y:S01]  /*1f40*/  IMAD R10, R10, c[0x0][0x190], RZ ;  /* 0x000064000a0a7a24 */ /* 0x000fe200078e02ff */
[----:B------:R-:W-:Y:S01]  /*1f50*/  SEL R11, R200, R13, !P4 ;  /* 0x0000000dc80b7207 */ /* 0x000fe20006000000 */
[----:B------:R-:W-:Y:S01]  /*1f60*/  IMAD R8, R8, c[0x0][0x190], RZ ;  /* 0x0000640008087a24 */ /* 0x000fe200078e02ff */
[C---:B------:R-:W-:Y:S01]  /*1f70*/  SEL R16, R200.reuse, R15, !P4 ;  /* 0x0000000fc8107207 */ /* 0x040fe20006000000 */
[----:B------:R-:W-:Y:S01]  /*1f80*/  IMAD R9, R9, c[0x0][0x190], RZ ;  /* 0x0000640009097a24 */ /* 0x000fe200078e02ff */
[C---:B------:R-:W-:Y:S01]  /*1f90*/  SEL R252, R200.reuse, R17, !P4 ;  /* 0x00000011c8fc7207 */ /* 0x040fe20006000000 */
[----:B------:R-:W-:Y:S01]  /*1fa0*/  IMAD R11, R11, c[0x0][0x190], RZ ;  /* 0x000064000b0b7a24 */ /* 0x000fe200078e02ff */
[----:B------:R-:W-:Y:S01]  /*1fb0*/  SEL R250, R200, R19, !P4 ;  /* 0x00000013c8fa7207 */ /* 0x000fe20006000000 */
[----:B------:R-:W-:Y:S01]  /*1fc0*/  IMAD R16, R16, c[0x0][0x190], RZ ;  /* 0x0000640010107a24 */ /* 0x000fe200078e02ff */
[----:B------:R-:W-:Y:S01]  /*1fd0*/  SEL R248, R200, R21, !P4 ;  /* 0x00000015c8f87207 */ /* 0x000fe20006000000 */
[----:B------:R-:W-:Y:S01]  /*1fe0*/  IMAD R252, R252, c[0x0][0x190], RZ ;  /* 0x00006400fcfc7a24 */ /* 0x000fe200078e02ff */
[----:B------:R-:W-:Y:S01]  /*1ff0*/  SEL R246, R200, R23, !P4 ;  /* 0x00000017c8f67207 */ /* 0x000fe20006000000 */
[----:B------:R-:W-:Y:S01]  /*2000*/  IMAD R250, R250, c[0x0][0x190], RZ ;  /* 0x00006400fafa7a24 */ /* 0x000fe200078e02ff */
[----:B------:R-:W-:Y:S01]  /*2010*/  SEL R244, R200, R25, !P4 ;  /* 0x00000019c8f47207 */ /* 0x000fe20006000000 */
[----:B------:R-:W-:Y:S01]  /*2020*/  IMAD R248, R248, c[0x0][0x190], RZ ;  /* 0x00006400f8f87a24 */ /* 0x000fe200078e02ff */
[C---:B------:R-:W-:Y:S01]  /*2030*/  SEL R242, R200.reuse, R27, !P4 ;  /* 0x0000001bc8f27207 */ /* 0x040fe20006000000 */
[C---:B------:R-:W-:Y:S01]  /*2040*/  IMAD R27, R139.reuse, 0x2c, RZ ;  /* 0x0000002c8b1b7824 */ /* 0x040fe200078e02ff */
[C---:B------:R-:W-:Y:S01]  /*2050*/  SEL R240, R200.reuse, R29, !P4 ;  /* 0x0000001dc8f07207 */ /* 0x040fe20006000000 */
[C---:B------:R-:W-:Y:S01]  /*2060*/  IMAD R29, R139.reuse, 0x34, RZ ;  /* 0x000000348b1d7824 */ /* 0x040fe200078e02ff */
[C---:B------:R-:W-:Y:S01]  /*2070*/  SEL R238, R200.reuse, R31, !P4 ;  /* 0x0000001fc8ee7207 */ /* 0x040fe20006000000 */
[C---:B------:R-:W-:Y:S01]  /*2080*/  IMAD R31, R139.reuse, 0x38, RZ ;  /* 0x000000388b1f7824 */ /* 0x040fe200078e02ff */
[C---:B------:R-:W-:Y:S01]  /*2090*/  SEL R236, R200.reuse, R33, !P4 ;  /* 0x00000021c8ec7207 */ /* 0x040fe20006000000 */
[C---:B------:R-:W-:Y:S01]  /*20a0*/  IMAD R33, R139.reuse, 0x3c, RZ ;  /* 0x0000003c8b217824 */ /* 0x040fe200078e02ff */
        /* <DEDUP_REMOVED lines=31> */
[----:B------:R-:W-:Y:S01]  /*22a0*/  IMAD R65, R139, 0x78, RZ ;  /* 0x000000788b417824 */ /* 0x000fe200078e02ff */
[----:B------:R-:W-:Y:S01]  /*22b0*/  SEL R202, R200, R67, !P4 ;  /* 0x00000043c8ca7207 */ /* 0x000fe20006000000 */
[----:B------:R-:W-:Y:S01]  /*22c0*/  IMAD R238, R238, c[0x0][0x190], RZ ;  /* 0x00006400eeee7a24 */ /* 0x000fe200078e02ff */
[----:B------:R-:W-:Y:S01]  /*22d0*/  SEL R200, R200, R69, !P4 ;  /* 0x00000045c8c87207 */ /* 0x000fe20006000000 */
[----:B------:R-:W-:Y:S01]  /*22e0*/  IMAD R234, R234, c[0x0][0x190], RZ ;  /* 0x00006400eaea7a24 */ /* 0x000fe200078e02ff */
[----:B------:R-:W-:Y:S01]  /*22f0*/  ISETP.GE.U32.AND P4, PT, R6, 0x7fffffb8, PT ;  /* 0x7fffffb80600780c */ /* 0x000fe20003f86070 */
[----:B------:R-:W-:Y:S01]  /*2300*/  IMAD R230, R230, c[0x0][0x190], RZ ;  /* 0x00006400e6e67a24 */ /* 0x000fe200078e02ff */
[----:B------:R-:W-:Y:S01]  /*2310*/  IADD3 R6, R0, -0x27, RZ ;  /* 0xffffffd900067810 */ /* 0x000fe20007ffe0ff */
[----:B------:R-:W-:Y:S01]  /*2320*/  IMAD R226, R226, c[0x0][0x190], RZ ;  /* 0x00006400e2e27a24 */ /* 0x000fe200078e02ff */
[----:B------:R-:W-:Y:S01]  /*2330*/  IADD3 R7, R0, -0x2a, RZ ;  /* 0xffffffd600077810 */ /* 0x000fe20007ffe0ff */
[----:B------:R-:W-:Y:S01]  /*2340*/  IMAD R222, R222, c[0x0][0x190], RZ ;  /* 0x00006400dede7a24 */ /* 0x000fe200078e02ff */
[----:B------:R-:W-:Y:S01]  /*2350*/  SEL R79, RZ, 0x1, P6 ;  /* 0x00000001ff4f7807 */ /* 0x000fe20003000000 */
[----:B------:R-:W-:Y:S01]  /*2360*/  IMAD R218, R218, c[0x0][0x190], RZ ;  /* 0x00006400dada7a24 */ /* 0x000fe200078e02ff */
[----:B------:R-:W-:Y:S01]  /*2370*/  SEL R80, RZ, 0x1fffe, P5 ;  /* 0x0001fffeff507807 */ /* 0x000fe20002800000 */
[----:B------:R-:W-:Y:S01]  /*2380*/  IMAD R214, R214, c[0x0][0x190], RZ ;  /* 0x00006400d6d67a24 */ /* 0x000fe200078e02ff */
[----:B------:R-:W-:Y:S01]  /*2390*/  ISETP.GE.U32.AND P6, PT, R6, 0x7fffffba, PT ;  /* 0x7fffffba0600780c */ /* 0x000fe20003fc6070 */
[----:B------:R-:W-:Y:S01]  /*23a0*/  IMAD R210, R210, c[0x0][0x190], RZ ;  /* 0x00006400d2d27a24 */ /* 0x000fe200078e02ff */
[----:B------:R-:W-:Y:S01]  /*23b0*/  ISETP.GE.U32.AND P5, PT, R7, 0x7fffffb7, PT ;  /* 0x7fffffb70700780c */ /* 0x000fe20003fa6070 */
[----:B------:R-:W-:Y:S01]  /*23c0*/  IMAD.IADD R79, R79, 0x1, R80 ;  /* 0x000000014f4f7824 */ /* 0x000fe200078e0250 */
        /* <DEDUP_REMOVED lines=11> */
[----:B------:R-:W-:Y:S01]  /*2480*/  IMAD R232, R232, c[0x0][0x190], RZ ;  /* 0x00006400e8e87a24 */ /* 0x000fe200078e02ff */
[----:B------:R-:W-:Y:S01]  /*2490*/  IADD3 R6, R0, -0x23, RZ ;  /* 0xffffffdd00067810 */ /* 0x000fe20007ffe0ff */
[----:B------:R-:W-:Y:S01]  /*24a0*/  IMAD R228, R228, c[0x0][0x190], RZ ;  /* 0x00006400e4e47a24 */ /* 0x000fe200078e02ff */
[----:B------:R-:W-:Y:S01]  /*24b0*/  IADD3 R7, R0, -0x26, RZ ;  /* 0xffffffda00077810 */ /* 0x000fe20007ffe0ff */
[----:B------:R-:W-:Y:S01]  /*24c0*/  IMAD R224, R224, c[0x0][0x190], RZ ;  /* 0x00006400e0e07a24 */ /* 0x000fe200078e02ff */
[----:B------:R-:W-:Y:S01]  /*24d0*/  IABS R23, c[0x0][0x178] ;  /* 0x00005e0000177a13 */ /* 0x000fe20000000000 */
        /* <DEDUP_REMOVED lines=10> */
[----:B------:R-:W2:Y:S01]  /*2580*/  I2F.RP R6, R23 ;  /* 0x0000001700067306 */ /* 0x000ea20000209400 */
[----:B------:R-:W-:Y:S01]  /*2590*/  SEL R72, RZ, 0x7fff8, P4 ;  /* 0x0007fff8ff487807 */ /* 0x000fe20002000000 */
[----:B------:R-:W-:Y:S01]  /*25a0*/  IMAD R204, R204, c[0x0][0x190], RZ ;  /* 0x00006400cccc7a24 */ /* 0x000fe200078e02ff */
[----:B------:R-:W-:Y:S01]  /*25b0*/  ISETP.GE.U32.AND P4, PT, R7, 0x7fffffbd, PT ;  /* 0x7fffffbd0700780c */ /* 0x000fe20003f86070 */
[----:B------:R-:W-:Y:S01]  /*25c0*/  IMAD R200, R200, c[0x0][0x190], RZ ;  /* 0x00006400c8c87a24 */ /* 0x000fe200078e02ff */
[----:B------:R-:W-:-:S02]  /*25d0*/  IADD3 R7, R0, -0x21, RZ ;  /* 0xffffffdf00077810 */ /* 0x000fc40007ffe0ff */
[----:B------:R-:W-:Y:S02]  /*25e0*/  SEL R69, RZ, 0x4, P5 ;  /* 0x00000004ff457807 */ /* 0x000fe40002800000 */
[----:B------:R-:W-:Y:S02]  /*25f0*/  ISETP.GE.U32.AND P5, PT, R7, 0x7fffffc0, PT ;  /* 0x7fffffc00700780c */ /* 0x000fe40003fa6070 */
[C---:B------:R-:W-:Y:S02]  /*2600*/  IADD3 R7, R0.reuse, -0x17, RZ ;  /* 0xffffffe900077810 */ /* 0x040fe40007ffe0ff */
[----:B------:R-:W-:Y:S02]  /*2610*/  SEL R76, RZ, 0x1, P0 ;  /* 0x00000001ff4c7807 */ /* 0x000fe40000000000 */
[----:B------:R-:W-:Y:S01]  /*2620*/  IADD3 R12, R0, -0x22, RZ ;  /* 0xffffffde000c7810 */ /* 0x000fe20007ffe0ff */
[----:B--2---:R-:W2:Y:S01]  /*2630*/  MUFU.RCP R6, R6 ;  /* 0x0000000600067308 */ /* 0x004ea20000001000 */
[----:B------:R-:W-:-:S02]  /*2640*/  ISETP.GE.U32.AND P0, PT, R7, 0x7fffffca, PT ;  /* 0x7fffffca0700780c */ /* 0x000fc40003f06070 */
[----:B------:R-:W-:Y:S02]  /*2650*/  IADD3 R7, R0, -0x15, RZ ;  /* 0xffffffeb00077810 */ /* 0x000fe40007ffe0ff */
[----:B------:R-:W-:Y:S02]  /*2660*/  SEL R73, RZ, 0x1fffe, P6 ;  /* 0x0001fffeff497807 */ /* 0x000fe40003000000 */
[----:B------:R-:W-:Y:S02]  /*2670*/  ISETP.GE.U32.AND P6, PT, R12, 0x7fffffbf, PT ;  /* 0x7fffffbf0c00780c */ /* 0x000fe40003fc6070 */
[----:B------:R-:W-:Y:S01]  /*2680*/  SEL R68, RZ, 0x4, P2 ;  /* 0x00000004ff447807 */ /* 0x000fe20001000000 */
[----:B------:R-:W-:Y:S01]  /*2690*/  IMAD.IADD R73, R76, 0x1, R73 ;  /* 0x000000014c497824 */ /* 0x000fe200078e0249 */
[----:B------:R-:W-:Y:S02]  /*26a0*/  IADD3 R12, R0, -0x18, RZ ;  /* 0xffffffe8000c7810 */ /* 0x000fe40007ffe0ff */
[----:B------:R-:W-:-:S02]  /*26b0*/  ISETP.GE.U32.AND P2, PT, R7, 0x7fffffcc, PT ;  /* 0x7fffffcc0700780c */ /* 0x000fc40003f46070 */
[----:B------:R-:W-:Y:S02]  /*26c0*/  IADD3 R7, R0, -0x16, RZ ;  /* 0xffffffea00077810 */ /* 0x000fe40007ffe0ff */
[----:B------:R-:W-:Y:S02]  /*26d0*/  SEL R17, RZ, 0x7fff8, P1 ;  /* 0x0007fff8ff117807 */ /* 0x000fe40000800000 */
[----:B------:R-:W-:Y:S02]  /*26e0*/  ISETP.GE.U32.AND P1, PT, R12, 0x7fffffc9, PT ;  /* 0x7fffffc90c00780c */ /* 0x000fe40003f26070 */
[----:B------:R-:W-:Y:S02]  /*26f0*/  SEL R77, RZ, 0x1fffe, P3 ;  /* 0x0001fffeff4d7807 */ /* 0x000fe40001800000 */
[----:B------:R-:W-:Y:S02]  /*2700*/  IADD3 R12, R0, -0x13, RZ ;  /* 0xffffffed000c7810 */ /* 0x000fe40007ffe0ff */
        /* <DEDUP_REMOVED lines=10> */
[----:B--2---:R-:W-:Y:S02]  /*27b0*/  IADD3 R6, R6, 0xffffffe, RZ ;  /* 0x0ffffffe06067810 */ /* 0x004fe40007ffe0ff */
[----:B------:R-:W-:Y:S02]  /*27c0*/  ISETP.GE.U32.AND P6, PT, R12, 0x7fffffd0, PT ;  /* 0x7fffffd00c00780c */ /* 0x000fe40003fc6070 */
[----:B------:R-:W-:Y:S02]  /*27d0*/  IADD3 R12, R0, -0x1b, RZ ;  /* 0xffffffe5000c7810 */ /* 0x000fe40007ffe0ff */
[----:B------:R-:W-:-:S02]  /*27e0*/  SEL R21, RZ, 0x1fffe, P0 ;  /* 0x0001fffeff157807 */ /* 0x000fc40000000000 */
[----:B------:R-:W-:Y:S02]  /*27f0*/  ISETP.GE.U32.AND P0, PT, R7, 0x7fffffcf, PT ;  /* 0x7fffffcf0700780c */ /* 0x000fe40003f06070 */
[----:B------:R-:W2:Y:S01]  /*2800*/  F2I.FTZ.U32.TRUNC.NTZ R7, R6 ;  /* 0x0000000600077305 */ /* 0x000ea2000021f000 */
[----:B------:R-:W-:Y:S02]  /*2810*/  SEL R18, RZ, 0x1, P1 ;  /* 0x00000001ff127807 */ /* 0x000fe40000800000 */
[----:B------:R-:W-:Y:S02]  /*2820*/  ISETP.GE.U32.AND P1, PT, R12, 0x7fffffc6, PT ;  /* 0x7fffffc60c00780c */ /* 0x000fe40003f26070 */
[----:B------:R-:W-:Y:S01]  /*2830*/  IADD3 R12, R0, -0x1c, RZ ;  /* 0xffffffe4000c7810 */ /* 0x000fe20007ffe0ff */
[----:B------:R-:W-:Y:S01]  /*2840*/  IMAD.IADD R18, R18, 0x1, R21 ;  /* 0x0000000112127824 */ /* 0x000fe200078e0215 */
[----:B------:R-:W-:Y:S02]  /*2850*/  IADD3 R13, R0, -0x19, RZ ;  /* 0xffffffe7000d7810 */ /* 0x000fe40007ffe0ff */
[----:B------:R-:W-:-:S02]  /*2860*/  SEL R19, RZ, 0x7fff8, P2 ;  /* 0x0007fff8ff137807 */ /* 0x000fc40001000000 */
[----:B------:R-:W-:Y:S02]  /*2870*/  ISETP.GE.U32.AND P2, PT, R12, 0x7fffffc5, PT ;  /* 0x7fffffc50c00780c */ /* 0x000fe40003f46070 */
[----:B------:R-:W-:Y:S02]  /*2880*/  SEL R14, RZ, 0x4, P3 ;  /* 0x00000004ff0e7807 */ /* 0x000fe40001800000 */
[C---:B------:R-:W-:Y:S01]  /*2890*/  IADD3 R12, R0.reuse, -0x1a, RZ ;  /* 0xffffffe6000c7810 */ /* 0x040fe20007ffe0ff */
[----:B--2---:R-:W-:Y:S01]  /*28a0*/  IMAD.MOV R6, RZ, RZ, -R7 ;  /* 0x000000ffff067224 */ /* 0x004fe200078e0a07 */
[----:B------:R-:W-:Y:S02]  /*28b0*/  ISETP.GE.U32.AND P3, PT, R13, 0x7fffffc8, PT ;  /* 0x7fffffc80d00780c */ /* 0x000fe40003f66070 */
[----:B------:R-:W-:Y:S02]  /*28c0*/  IADD3 R13, R0, -0x3b, RZ ;  /* 0xffffffc5000d7810 */ /* 0x000fe40007ffe0ff */
[----:B------:R-:W-:-:S02]  /*28d0*/  SEL R15, RZ, 0x1fffe, P4 ;  /* 0x0001fffeff0f7807 */ /* 0x000fc40002000000 */
[----:B------:R-:W-:Y:S02]  /*28e0*/  ISETP.GE.U32.AND P4, PT, R12, 0x7fffffc7, PT ;  /* 0x7fffffc70c00780c */ /* 0x000fe40003f86070 */
[----:B------:R-:W-:Y:S02]  /*28f0*/  SEL R12, RZ, 0x1, P5 ;  /* 0x00000001ff0c7807 */ /* 0x000fe40002800000 */
[----:B------:R-:W-:Y:S02]  /*2900*/  IADD3 R4, R0, -0x3c, RZ ;  /* 0xffffffc400047810 */ /* 0x000fe40007ffe0ff */
[----:B------:R-:W-:Y:S01]  /*2910*/  ISETP.GE.U32.AND P5, PT, R13, 0x7fffffa6, PT ;  /* 0x7fffffa60d00780c */ /* 0x000fe20003fa6070 */
[----:B------:R-:W-:Y:S01]  /*2920*/  IMAD.IADD R12, R12, 0x1, R15 ;  /* 0x000000010c0c7824 */ /* 0x000fe200078e020f */
[----:B------:R-:W-:Y:S02]  /*2930*/  IADD3 R13, R0, -0x39, RZ ;  /* 0xffffffc7000d7810 */ /* 0x000fe40007ffe0ff */
[----:B------:R-:W-:-:S02]  /*2940*/  SEL R5, RZ, 0x7fff8, P6 ;  /* 0x0007fff8ff057807 */ /* 0x000fc40003000000 */
[----:B------:R-:W-:Y:S02]  /*2950*/  ISETP.GE.U32.AND P6, PT, R4, 0x7fffffa5, PT ;  /* 0x7fffffa50400780c */ /* 0x000fe40003fc6070 */
[----:B------:R-:W-:Y:S02]  /*2960*/  SEL R4, RZ, 0x4, P0 ;  /* 0x00000004ff047807 */ /* 0x000fe40000000000 */
[----:B------:R-:W-:Y:S01]  /*2970*/  ISETP.GE.U32.AND P0, PT, R13, 0x7fffffa8, PT ;  /* 0x7fffffa80d00780c */ /* 0x000fe20003f06070 */
[----:B------:R-:W-:Y:S01]  /*2980*/  IMAD R13, R6, R23, RZ ;  /* 0x00000017060d7224 */ /* 0x000fe200078e02ff */
[----:B------:R-:W-:Y:S01]  /*2990*/  IADD3 R2, R0, -0x3a, RZ ;  /* 0xffffffc600027810 */ /* 0x000fe20007ffe0ff */
[----:B------:R-:W-:Y:S01]  /*29a0*/  IMAD.MOV.U32 R6, RZ, RZ, RZ ;  /* 0x000000ffff067224 */ /* 0x000fe200078e00ff */
[----:B------:R-:W-:Y:S02]  /*29b0*/  SEL R22, RZ, 0x1fffe, P1 ;  /* 0x0001fffeff167807 */ /* 0x000fe40000800000 */
[----:B------:R-:W-:Y:S01]  /*29c0*/  ISETP.GE.U32.AND P1, PT, R2, 0x7fffffa7, PT ;  /* 0x7fffffa70200780c */ /* 0x000fe20003f26070 */
[----:B------:R-:W-:Y:S01]  /*29d0*/  IMAD.HI.U32 R6, R7, R13, R6 ;  /* 0x0000000d07067227 */ /* 0x000fe200078e0006 */
[----:B------:R-:W-:-:S02]  /*29e0*/  IABS R2, R26 ;  /* 0x0000001a00027213 */ /* 0x000fc40000000000 */
[----:B------:R-:W-:Y:S02]  /*29f0*/  SEL R88, RZ, 0x4, P1 ;  /* 0x00000004ff587807 */ /* 0x000fe40000800000 */
[----:B------:R-:W-:Y:S01]  /*2a00*/  IADD3 R13, R0, -0x3d, RZ ;  /* 0xffffffc3000d7810 */ /* 0x000fe20007ffe0ff */
[----:B------:R-:W-:Y:S01]  /*2a10*/  IMAD.HI.U32 R6, R6, R2, RZ ;  /* 0x0000000206067227 */ /* 0x000fe200078e00ff */
[----:B------:R-:W-:Y:S02]  /*2a20*/  SEL R20, RZ, 0x7fff8, P3 ;  /* 0x0007fff8ff147807 */ /* 0x000fe40001800000 */
[----:B------:R-:W-:Y:S01]  /*2a30*/  ISETP.GE.U32.AND P3, PT, R13, 0x7fffffa4, PT ;  /* 0x7fffffa40d00780c */ /* 0x000fe20003f66070 */
[----:B------:R-:W-:Y:S01]  /*2a40*/  IMAD.MOV R6, RZ, RZ, -R6 ;  /* 0x000000ffff067224 */ /* 0x000fe200078e0a06 */
[C---:B------:R-:W-:Y:S02]  /*2a50*/  IADD3 R3, R0.reuse, -0x3f, RZ ;  /* 0xffffffc100037810 */ /* 0x040fe40007ffe0ff */
[----:B------:R-:W-:Y:S01]  /*2a60*/  IADD3 R13, R0, -0x37, RZ ;  /* 0xffffffc9000d7810 */ /* 0x000fe20007ffe0ff */
[----:B------:R-:W-:Y:S01]  /*2a70*/  IMAD R2, R23, R6, R2 ;  /* 0x0000000617027224 */ /* 0x000fe200078e0202 */
[----:B------:R-:W-:-:S02]  /*2a80*/  SEL R7, RZ, 0x1, P2 ;  /* 0x00000001ff077807 */ /* 0x000fc40001000000 */
[----:B------:R-:W-:Y:S02]  /*2a90*/  SEL R94, RZ, 0x1fffe, P5 ;  /* 0x0001fffeff5e7807 */ /* 0x000fe40002800000 */
[----:B------:R-:W-:Y:S01]  /*2aa0*/  ISETP.GT.U32.AND P1, PT, R23, R2, PT ;  /* 0x000000021700720c */ /* 0x000fe20003f24070 */
[----:B------:R-:W-:Y:S01]  /*2ab0*/  IMAD.IADD R7, R7, 0x1, R22 ;  /* 0x0000000107077824 */ /* 0x000fe200078e0216 */
[----:B------:R-:W-:Y:S02]  /*2ac0*/  ISETP.GE.U32.AND P2, PT, R3, 0x7fffffa2, PT ;  /* 0x7fffffa20300780c */ /* 0x000fe40003f46070 */
[----:B------:R-:W-:Y:S02]  /*2ad0*/  ISETP.GE.U32.AND P5, PT, R13, 0x7fffffaa, PT ;  /* 0x7fffffaa0d00780c */ /* 0x000fe40003fa6070 */
[C---:B------:R-:W-:Y:S02]  /*2ae0*/  IADD3 R24, R0.reuse, -0x3e, RZ ;  /* 0xffffffc200187810 */ /* 0x040fe40007ffe0ff */
[----:B------:R-:W-:-:S02]  /*2af0*/  IADD3 R6, R0, -0x35, RZ ;  /* 0xffffffcb00067810 */ /* 0x000fc40007ffe0ff */
[----:B------:R-:W-:Y:S02]  /*2b00*/  IADD3 R13, R0, -0x36, RZ ;  /* 0xffffffca000d7810 */ /* 0x000fe40007ffe0ff */
[----:B------:R-:W-:Y:S01]  /*2b10*/  SEL R3, RZ, 0x4, P4 ;  /* 0x00000004ff037807 */ /* 0x000fe20002000000 */
[----:B------:R-:W-:Y:S01]  /*2b20*/  @!P1 IMAD.IADD R2, R2, 0x1, -R23 ;  /* 0x0000000102029824 */ /* 0x000fe200078e0a17 */
[----:B------:R-:W-:Y:S02]  /*2b30*/  SEL R85, RZ, 0x7fff8, P0 ;  /* 0x0007fff8ff557807 */ /* 0x000fe40000000000 */
[----:B------:R-:W-:Y:S02]  /*2b40*/  SEL R93, RZ, 0x1fffe, P2 ;  /* 0x0001fffeff5d7807 */ /* 0x000fe40001000000 */
[----:B------:R-:W-:Y:S02]  /*2b50*/  ISETP.GT.U32.AND P1, PT, R23, R2, PT ;  /* 0x000000021700720c */ /* 0x000fe40003f24070 */
[----:B------:R-:W-:-:S02]  /*2b60*/  ISETP.GE.U32.AND P4, PT, R24, 0x7fffffa3, PT ;  /* 0x7fffffa31800780c */ /* 0x000fc40003f86070 */
[----:B------:R-:W-:Y:S02]  /*2b70*/  ISETP.GE.U32.AND P0, PT, R6, 0x7fffffac, PT ;  /* 0x7fffffac0600780c */ /* 0x000fe40003f06070 */
[----:B------:R-:W-:Y:S02]  /*2b80*/  ISETP.GE.U32.AND P2, PT, R13, 0x7fffffab, PT ;  /* 0x7fffffab0d00780c */ /* 0x000fe40003f46070 */
[C---:B------:R-:W-:Y:S02]  /*2b90*/  IADD3 R6, R0.reuse, -0x33, RZ ;  /* 0xffffffcd00067810 */ /* 0x040fe40007ffe0ff */
[----:B------:R-:W-:Y:S02]  /*2ba0*/  IADD3 R13, R0, -0x34, RZ ;  /* 0xffffffcc000d7810 */ /* 0x000fe40007ffe0ff */
[----:B------:R-:W-:Y:S01]  /*2bb0*/  SEL R86, RZ, 0x7fff8, P3 ;  /* 0x0007fff8ff567807 */ /* 0x000fe20001800000 */
[----:B------:R-:W-:Y:S01]  /*2bc0*/  @!P1 IMAD.IADD R2, R2, 0x1, -R23 ;  /* 0x0000000102029824 */ /* 0x000fe200078e0a17 */
[----:B------:R-:W-:-:S02]  /*2bd0*/  ISETP.GE.AND P1, PT, R26, RZ, PT ;  /* 0x000000ff1a00720c */ /* 0x000fc40003f26270 */
[----:B------:R-:W-:Y:S02]  /*2be0*/  SEL R83, RZ, 0x4, P4 ;  /* 0x00000004ff537807 */ /* 0x000fe40002000000 */
[----:B------:R-:W-:Y:S02]  /*2bf0*/  ISETP.GE.U32.AND P3, PT, R6, 0x7fffffae, PT ;  /* 0x7fffffae0600780c */ /* 0x000fe40003f66070 */
[----:B------:R-:W-:Y:S02]  /*2c00*/  ISETP.GE.U32.AND P4, PT, R13, 0x7fffffad, PT ;  /* 0x7fffffad0d00780c */ /* 0x000fe40003f86070 */
[C---:B------:R-:W-:Y:S02]  /*2c10*/  IADD3 R24, R0.reuse, -0x38, RZ ;  /* 0xffffffc800187810 */ /* 0x040fe40007ffe0ff */
[C---:B------:R-:W-:Y:S02]  /*2c20*/  IADD3 R6, R0.reuse, -0x32, RZ ;  /* 0xffffffce00067810 */ /* 0x040fe40007ffe0ff */
[----:B------:R-:W-:Y:S01]  /*2c30*/  IADD3 R13, R0, -0x1d, RZ ;  /* 0xffffffe3000d7810 */ /* 0x000fe20007ffe0ff */
[----:B------:R-:W-:Y:S01]  /*2c40*/  @!P1 IMAD.MOV R2, RZ, RZ, -R2 ;  /* 0x000000ffff029224 */ /* 0x000fe200078e0a02 */
[----:B------:R-:W-:-:S02]  /*2c50*/  ISETP.NE.AND P1, PT, RZ, c[0x0][0x178], PT ;  /* 0x00005e00ff007a0c */ /* 0x000fc40003f25270 */
[----:B------:R-:W-:Y:S02]  /*2c60*/  SEL R91, RZ, 0x1, P6 ;  /* 0x00000001ff5b7807 */ /* 0x000fe40003000000 */
[----:B------:R-:W-:Y:S02]  /*2c70*/  SEL R92, RZ, 0x1fffe, P5 ;  /* 0x0001fffeff5c7807 */ /* 0x000fe40002800000 */
[----:B------:R-:W-:Y:S01]  /*2c80*/  SEL R81, RZ, 0x7fff8, P0 ;  /* 0x0007fff8ff517807 */ /* 0x000fe20000000000 */
[----:B------:R-:W-:Y:S01]  /*2c90*/  IMAD.IADD R91, R91, 0x1, R94 ;  /* 0x000000015b5b7824 */ /* 0x000fe200078e025e */
[----:B------:R-:W-:Y:S02]  /*2ca0*/  ISETP.GE.U32.AND P6, PT, R24, 0x7fffffa9, PT ;  /* 0x7fffffa91800780c */ /* 0x000fe40003fc6070 */
[----:B------:R-:W-:Y:S02]  /*2cb0*/  ISETP.GE.U32.AND P5, PT, R6, 0x7fffffaf, PT ;  /* 0x7fffffaf0600780c */ /* 0x000fe40003fa6070 */
[----:B------:R-:W-:-:S02]  /*2cc0*/  ISETP.GE.U32.AND P0, PT, R13, 0x7fffffc4, PT ;  /* 0x7fffffc40d00780c */ /* 0x000fc40003f06070 */
[C---:B------:R-:W-:Y:S02]  /*2cd0*/  IADD3 R6, R0.reuse, -0x1f, RZ ;  /* 0xffffffe100067810 */ /* 0x040fe40007ffe0ff */
[C---:B------:R-:W-:Y:S02]  /*2ce0*/  IADD3 R13, R0.reuse, -0x10, RZ ;  /* 0xfffffff0000d7810 */ /* 0x040fe40007ffe0ff */
[----:B------:R-:W-:Y:S02]  /*2cf0*/  IADD3 R66, R0, -0x20, RZ ;  /* 0xffffffe000427810 */ /* 0x000fe40007ffe0ff */
[----:B------:R-:W-:Y:S02]  /*2d00*/  SEL R89, RZ, 0x1, P6 ;  /* 0x00000001ff597807 */ /* 0x000fe40003000000 */
[----:B------:R-:W-:Y:S02]  /*2d10*/  SEL R87, RZ, 0x1fffe, P3 ;  /* 0x0001fffeff577807 */ /* 0x000fe40001800000 */
[----:B------:R-:W-:Y:S01]  /*2d20*/  ISETP.GE.U32.AND P6, PT, R6, 0x7fffffc2, PT ;  /* 0x7fffffc20600780c */ /* 0x000fe20003fc6070 */
[----:B------:R-:W-:Y:S01]  /*2d30*/  IMAD.IADD R89, R89, 0x1, R92 ;  /* 0x0000000159597824 */ /* 0x000fe200078e025c */
[----:B------:R-:W-:-:S02]  /*2d40*/  ISETP.GE.U32.AND P3, PT, R13, 0x7fffffd1, PT ;  /* 0x7fffffd10d00780c */ /* 0x000fc40003f66070 */
[----:B------:R-:W-:Y:S02]  /*2d50*/  IADD3 R23, R0, -0x5, RZ ;  /* 0xfffffffb00177810 */ /* 0x000fe40007ffe0ff */
[----:B------:R-:W-:Y:S02]  /*2d60*/  SEL R13, RZ, 0x7fff8, P0 ;  /* 0x0007fff8ff0d7807 */ /* 0x000fe40000000000 */
[----:B------:R-:W-:Y:S02]  /*2d70*/  ISETP.GE.U32.AND P0, PT, R66, 0x7fffffc1, PT ;  /* 0x7fffffc14200780c */ /* 0x000fe40003f06070 */
[----:B------:R-:W-:Y:S02]  /*2d80*/  LOP3.LUT R12, R12, 0x3, RZ, 0xc0, !PT ;  /* 0x000000030c0c7812 */ /* 0x000fe400078ec0ff */
[----:B------:R-:W-:Y:S02]  /*2d90*/  SEL R24, RZ, 0x1fffe, P6 ;  /* 0x0001fffeff187807 */ /* 0x000fe40003000000 */
[----:B------:R-:W-:-:S02]  /*2da0*/  @!P1 LOP3.LUT R2, RZ, c[0x0][0x178], RZ, 0x33, !PT ;  /* 0x00005e00ff029a12 */ /* 0x000fc400078e33ff */
[----:B------:R-:W-:Y:S02]  /*2db0*/  ISETP.GE.U32.AND P6, PT, R23, 0x7fffffdc, PT ;  /* 0x7fffffdc1700780c */ /* 0x000fe40003fc6070 */
[----:B------:R-:W-:Y:S01]  /*2dc0*/  IADD3 R6, R0, -0x1e, RZ ;  /* 0xffffffe200067810 */ /* 0x000fe20007ffe0ff */
[----:B------:R-:W-:Y:S01]  /*2dd0*/  IMAD R140, R2, c[0x0][0x184], RZ ;  /* 0x00006100028c7a24 */ /* 0x000fe200078e02ff */
[----:B------:R-:W-:Y:S02]  /*2de0*/  SEL R23, RZ, 0x1, P0 ;  /* 0x00000001ff177807 */ /* 0x000fe40000000000 */
[----:B------:R-:W-:Y:S02]  /*2df0*/  LOP3.LUT R18, R18, 0x3, RZ, 0xc0, !PT ;  /* 0x0000000312127812 */ /* 0x000fe400078ec0ff */
[----:B------:R-:W-:Y:S01]  /*2e00*/  IADD3 R4, R12, R5, R4 ;  /* 0x000000050c047210 */ /* 0x000fe20007ffe004 */
[----:B------:R-:W-:Y:S01]  /*2e10*/  IMAD.IADD R23, R23, 0x1, R24 ;  /* 0x0000000117177824 */ /* 0x000fe200078e0218 */
[----:B------:R-:W-:-:S02]  /*2e20*/  IADD3 R5, R0, -0x31, RZ ;  /* 0xffffffcf00057810 */ /* 0x000fc40007ffe0ff */
[----:B------:R-:W-:Y:S02]  /*2e30*/  SEL R84, RZ, 0x4, P2 ;  /* 0x00000004ff547807 */ /* 0x000fe40001000000 */
[----:B------:R-:W-:Y:S02]  /*2e40*/  ISETP.GE.U32.AND P2, PT, R6, 0x7fffffc3, PT ;  /* 0x7fffffc30600780c */ /* 0x000fe40003f46070 */
[----:B------:R-:W-:Y:S02]  /*2e50*/  IADD3 R14, R18, R19, R14 ;  /* 0x00000013120e7210 */ /* 0x000fe40007ffe00e */
[----:B------:R-:W-:Y:S02]  /*2e60*/  IADD3 R6, R0, -0xc, RZ ;  /* 0xfffffff400067810 */ /* 0x000fe40007ffe0ff */
[----:B------:R-:W-:Y:S01]  /*2e70*/  ISETP.GE.U32.AND P1, PT, R5, 0x7fffffb0, PT ;  /* 0x7fffffb00500780c */ /* 0x000fe20003f26070 */
[----:B------:R-:W-:Y:S01]  /*2e80*/  IMAD.SHL.U32 R5, R140, 0x4, RZ ;  /* 0x000000048c057824 */ /* 0x000fe200078e00ff */
[----:B------:R-:W-:Y:S01]  /*2e90*/  SEL R90, RZ, 0x1, P4 ;  /* 0x00000001ff5a7807 */ /* 0x000fe20002000000 */
[----:B------:R-:W-:Y:S01]  /*2ea0*/  IMAD.SHL.U32 R14, R14, 0x100, RZ ;  /* 0x000001000e0e7824 */ /* 0x000fe200078e00ff */
[----:B------:R-:W-:-:S02]  /*2eb0*/  ISETP.GE.U32.AND P4, PT, R6, 0x7fffffd5, PT ;  /* 0x7fffffd50600780c */ /* 0x000fc40003f86070 */
[----:B------:R-:W-:Y:S01]  /*2ec0*/  LOP3.LUT R7, R7, 0x3, RZ, 0xc0, !PT ;  /* 0x0000000307077812 */ /* 0x000fe200078ec0ff */
[----:B------:R-:W-:Y:S01]  /*2ed0*/  IMAD.IADD R87, R90, 0x1, R87 ;  /* 0x000000015a577824 */ /* 0x000fe200078e0257 */
[----:B------:R-:W-:Y:S02]  /*2ee0*/  SEL R6, RZ, 0x4, P2 ;  /* 0x00000004ff067807 */ /* 0x000fe40001000000 */
[----:B------:R-:W-:Y:S02]  /*2ef0*/  LOP3.LUT R23, R23, 0x3, RZ, 0xc0, !PT ;  /* 0x0000000317177812 */ /* 0x000fe400078ec0ff */
[----:B------:R-:W-:Y:S02]  /*2f00*/  SEL R96, RZ, 0x4, P5 ;  /* 0x00000004ff607807 */ /* 0x000fe40002800000 */
[----:B------:R-:W-:Y:S02]  /*2f10*/  IADD3 R136, P5, R5, c[0x0][0x160], RZ ;  /* 0x0000580005887a10 */ /* 0x000fe40007fbe0ff */
[----:B------:R-:W-:-:S02]  /*2f20*/  IADD3 R7, R7, R20, R3 ;  /* 0x0000001407077210 */ /* 0x000fc40007ffe003 */
[----:B------:R-:W-:Y:S01]  /*2f30*/  IADD3 R6, R23, R13, R6 ;  /* 0x0000000d17067210 */ /* 0x000fe20007ffe006 */
[----:B------:R-:W-:Y:S01]  /*2f40*/  IMAD R23, R139, 0x24, RZ ;  /* 0x000000248b177824 */ /* 0x000fe200078e02ff */
[----:B------:R-:W-:Y:S02]  /*2f50*/  LOP3.LUT R3, R14, 0xf00, RZ, 0xe2, !PT ;  /* 0x00000f000e037812 */ /* 0x000fe400078ee2ff */
[----:B------:R-:W-:Y:S02]  /*2f60*/  SEL R97, RZ, 0x7fff8, P1 ;  /* 0x0007fff8ff617807 */ /* 0x000fe40000800000 */
[----:B------:R-:W-:Y:S01]  /*2f70*/  LEA.HI.X.SX32 R137, R140, c[0x0][0x164], 0x2, P5 ;  /* 0x000059008c897a11 */ /* 0x000fe200028f16ff */
[----:B------:R-:W-:Y:S01]  /*2f80*/  IMAD R4, R4, 0x1000, R3 ;  /* 0x0000100004047824 */ /* 0x000fe200078e0203 */
[----:B------:R-:W-:Y:S02]  /*2f90*/  IADD3 R2, P1, R151, R136, RZ ;  /* 0x0000008897027210 */ /* 0x000fe40007f3e0ff */
[----:B------:R-:W-:-:S02]  /*2fa0*/  LOP3.LUT R6, R6, 0xf, RZ, 0xc0, !PT ;  /* 0x0000000f06067812 */ /* 0x000fc400078ec0ff */
[-C--:B------:R-:W-:Y:S02]  /*2fb0*/  LEA.HI.X.SX32 R3, R139, R137.reuse, 0x2, P1 ;  /* 0x000000898b037211 */ /* 0x080fe400008f16ff */
[-C--:B------:R-:W-:Y:S01]  /*2fc0*/  IADD3 R12, P1, R159, R136.reuse, RZ ;  /* 0x000000889f0c7210 */ /* 0x080fe20007f3e0ff */
[----:B------:R-:W-:Y:S01]  /*2fd0*/  IMAD R59, R7, 0x10, R6 ;  /* 0x00000010073b7824 */ /* 0x000fe200078e0206 */
[-C--:B------:R-:W-:Y:S02]  /*2fe0*/  LEA R6, P5, R139, R136.reuse, 0x3 ;  /* 0x000000888b067211 */ /* 0x080fe400078a18ff */
[-C--:B------:R-:W-:Y:S02]  /*2ff0*/  LEA.HI.X.SX32 R13, R150, R137.reuse, 0x2, P1 ;  /* 0x00000089960d7211 */ /* 0x080fe400008f16ff */
[----:B------:R-:W-:Y:S02]  /*3000*/  IADD3 R14, P1, R175, R136, RZ ;  /* 0x00000088af0e7210 */ /* 0x000fe40007f3e0ff */
[----:B------:R-:W-:-:S02]  /*3010*/  LEA.HI.X.SX32 R7, R149, R137, 0x2, P5 ;  /* 0x0000008995077211 */ /* 0x000fc400028f16ff */
[-C--:B------:R-:W-:Y:S02]  /*3020*/  LEA R134, P5, R139, R136.reuse, 0x4 ;  /* 0x000000888b867211 */ /* 0x080fe400078a20ff */
[-C--:B------:R-:W-:Y:S02]  /*3030*/  LEA.HI.X.SX32 R15, R152, R137.reuse, 0x2, P1 ;  /* 0x00000089980f7211 */ /* 0x080fe400008f16ff */
[-C--:B------:R-:W-:Y:S02]  /*3040*/  IADD3 R20, P1, R191, R136.reuse, RZ ;  /* 0x00000088bf147210 */ /* 0x080fe40007f3e0ff */
[----:B------:R-:W-:Y:S02]  /*3050*/  LEA.HI.X.SX32 R135, R151, R137, 0x2, P5 ;  /* 0x0000008997877211 */ /* 0x000fe400028f16ff */
[----:B------:R-:W-:Y:S02]  /*3060*/  IADD3 R25, R0, -0x9, RZ ;  /* 0xfffffff700197810 */ /* 0x000fe40007ffe0ff */
[----:B------:R-:W-:-:S02]  /*3070*/  IADD3 R18, P5, R183, R136, RZ ;  /* 0x00000088b7127210 */ /* 0x000fc40007fbe0ff */
[-C--:B------:R-:W-:Y:S02]  /*3080*/  LEA.HI.X.SX32 R21, R154, R137.reuse, 0x2, P1 ;  /* 0x000000899a157211 */ /* 0x080fe400008f16ff */
[-C--:B------:R-:W-:Y:S02]  /*3090*/  IADD3 R22, P1, R23, R136.reuse, RZ ;  /* 0x0000008817167210 */ /* 0x080fe40007f3e0ff */
[----:B------:R-:W-:Y:S01]  /*30a0*/  ISETP.GE.U32.AND P2, PT, R25, 0x7fffffd8, PT ;  /* 0x7fffffd81900780c */ /* 0x000fe20003f46070 */
[----:B------:R-:W-:Y:S01]  /*30b0*/  IMAD R25, R139, 0x28, RZ ;  /* 0x000000288b197824 */ /* 0x000fe200078e02ff */
[-C--:B------:R-:W-:Y:S02]  /*30c0*/  LEA.HI.X.SX32 R19, R153, R137.reuse, 0x2, P5 ;  /* 0x0000008999137211 */ /* 0x080fe400028f16ff */
[----:B------:R-:W-:Y:S02]  /*30d0*/  LEA R132, P5, R139, R136, 0x5 ;  /* 0x000000888b847211 */ /* 0x000fe400078a28ff */
[----:B------:R-:W-:-:S02]  /*30e0*/  LEA.HI.X.SX32 R23, R156, R137, 0x2, P1 ;  /* 0x000000899c177211 */ /* 0x000fc400008f16ff */
[-C--:B-1----:R-:W-:Y:S02]  /*30f0*/  IADD3 R26, P1, R27, R136.reuse, RZ ;  /* 0x000000881b1a7210 */ /* 0x082fe40007f3e0ff */
[-C--:B------:R-:W-:Y:S02]  /*3100*/  LEA.HI.X.SX32 R133, R155, R137.reuse, 0x2, P5 ;  /* 0x000000899b857211 */ /* 0x080fe400028f16ff */
[-C--:B------:R-:W-:Y:S02]  /*3110*/  IADD3 R24, P5, R25, R136.reuse, RZ ;  /* 0x0000008819187210 */ /* 0x080fe40007fbe0ff */
[-C--:B------:R-:W-:Y:S02]  /*3120*/  LEA.HI.X.SX32 R27, R158, R137.reuse, 0x2, P1 ;  /* 0x000000899e1b7211 */ /* 0x080fe400008f16ff */
[----:B------:R-:W-:Y:S02]  /*3130*/  IADD3 R28, P1, R29, R136, RZ ;  /* 0x000000881d1c7210 */ /* 0x000fe40007f3e0ff */
[----:B------:R-:W-:-:S02]  /*3140*/  LEA.HI.X.SX32 R25, R157, R137, 0x2, P5 ;  /* 0x000000899d197211 */ /* 0x000fc400028f16ff */
[-C--:B------:R-:W-:Y:S02]  /*3150*/  IADD3 R130, P5, R131, R136.reuse, RZ ;  /* 0x0000008883827210 */ /* 0x080fe40007fbe0ff */
[-C--:B------:R-:W-:Y:S02]  /*3160*/  LEA.HI.X.SX32 R29, R164, R137.reuse, 0x2, P1 ;  /* 0x00000089a41d7211 */ /* 0x080fe400008f16ff */
[-C--:B------:R-:W-:Y:S02]  /*3170*/  IADD3 R32, P1, R33, R136.reuse, RZ ;  /* 0x0000008821207210 */ /* 0x080fe40007f3e0ff */
[-C--:B------:R-:W-:Y:S02]  /*3180*/  LEA.HI.X.SX32 R131, R159, R137.reuse, 0x2, P5 ;  /* 0x000000899f837211 */ /* 0x080fe400028f16ff */
[----:B------:R-:W-:Y:S02]  /*3190*/  IADD3 R30, P5, R31, R136, RZ ;  /* 0x000000881f1e7210 */ /* 0x000fe40007fbe0ff */
[----:B------:R-:W-:-:S02]  /*31a0*/  LEA.HI.X.SX32 R33, R166, R137, 0x2, P1 ;  /* 0x00000089a6217211 */ /* 0x000fc400008f16ff */
[-C--:B------:R-:W-:Y:S02]  /*31b0*/  IADD3 R36, P1, R37, R136.reuse, RZ ;  /* 0x0000008825247210 */ /* 0x080fe40007f3e0ff */
[-C--:B------:R-:W-:Y:S02]  /*31c0*/  LEA.HI.X.SX32 R31, R165, R137.reuse, 0x2, P5 ;  /* 0x00000089a51f7211 */ /* 0x080fe400028f16ff */
[-C--:B------:R-:W-:Y:S02]  /*31d0*/  LEA R34, P5, R139, R136.reuse, 0x6 ;  /* 0x000000888b227211 */ /* 0x080fe400078a30ff */
        /* <DEDUP_REMOVED lines=22> */
[----:B------:R-:W-:Y:S02]  /*3340*/  IADD3 R64, R0, -0x1, RZ ;  /* 0xffffffff00407810 */ /* 0x000fe40007ffe0ff */
[----:B------:R-:W-:Y:S02]  /*3350*/  LOP3.LUT R63, R59, 0xff, RZ, 0xc0, !PT ;  /* 0x000000ff3b3f7812 */ /* 0x000fe400078ec0ff */
[-C--:B------:R-:W-:Y:S02]  /*3360*/  LEA.HI.X.SX32 R55, R189, R137.reuse, 0x2, P5 ;  /* 0x00000089bd377211 */ /* 0x080fe400028f16ff */
[----:B------:R-:W-:Y:S01]  /*3370*/  IADD3 R58, P5, R61, R136, RZ ;  /* 0x000000883d3a7210 */ /* 0x000fe20007fbe0ff */
[----:B------:R-:W-:Y:S01]  /*3380*/  IMAD.IADD R4, R4, 0x1, R63 ;  /* 0x0000000104047824 */ /* 0x000fe200078e023f */
[----:B------:R-:W-:-:S02]  /*3390*/  LEA.HI.X.SX32 R61, R192, R137, 0x2, P1 ;  /* 0x00000089c03d7211 */ /* 0x000fc400008f16ff */
[----:B------:R-:W-:Y:S02]  /*33a0*/  ISETP.GE.U32.AND P1, PT, R64, 0x7fffffe0, PT ;  /* 0x7fffffe04000780c */ /* 0x000fe40003f26070 */
[-C--:B------:R-:W-:Y:S02]  /*33b0*/  LEA.HI.X.SX32 R59, R191, R137.reuse, 0x2, P5 ;  /* 0x00000089bf3b7211 */ /* 0x080fe400028f16ff */
[-C--:B------:R-:W-:Y:S02]  /*33c0*/  IADD3 R62, P5, R65, R136.reuse, RZ ;  /* 0x00000088413e7210 */ /* 0x080fe40007fbe0ff */
[----:B------:R-:W-:Y:S02]  /*33d0*/  LOP3.LUT R98, R4, 0xffff, RZ, 0xc0, !PT ;  /* 0x0000ffff04627812 */ /* 0x000fe400078ec0ff */
[----:B------:R-:W-:Y:S02]  /*33e0*/  LEA.HI.X.SX32 R63, R193, R137, 0x2, P5 ;  /* 0x00000089c13f7211 */ /* 0x000fe400028f16ff */
[----:B------:R-:W-:-:S02]  /*33f0*/  IADD3 R64, P5, R95, R136, RZ ;  /* 0x000000885f407210 */ /* 0x000fc40007fbe0ff */
[----:B------:R-:W-:Y:S01]  /*3400*/  IADD3 R95, R0, -0xd, RZ ;  /* 0xfffffff3005f7810 */ /* 0x000fe20007ffe0ff */
[----:B------:R1:W-:Y:S01]  /*3410*/  LDGSTS.E [R161], [R136.64], !P1 ;  /* 0x0000000088a17fae */ /* 0x0003e2000c921844 */
[--C-:B------:R-:W-:Y:S02]  /*3420*/  SHF.R.U32.HI R4, RZ, 0xf, R98.reuse ;  /* 0x0000000fff047819 */ /* 0x100fe40000011662 */
[----:B------:R-:W-:Y:S01]  /*3430*/  LEA.HI.X.SX32 R65, R99, R137, 0x2, P5 ;  /* 0x0000008963417211 */ /* 0x000fe200028f16ff */
[----:B------:R2:W-:Y:S01]  /*3440*/  LDGSTS.E [R161+0x800], [R134.64], !P6 ;  /* 0x0080000086a17fae */ /* 0x0005e2000f121844 */
[----:B------:R-:W-:Y:S02]  /*3450*/  ISETP.GE.U32.AND P5, PT, R95, 0x7fffffd4, PT ;  /* 0x7fffffd45f00780c */ /* 0x000fe40003fa6070 */
[----:B------:R-:W-:Y:S01]  /*3460*/  LOP3.LUT P1, RZ, R4, 0x1, RZ, 0xc0, !PT ;  /* 0x0000000104ff7812 */ /* 0x000fe2000782c0ff */
[----:B------:R3:W-:Y:S01]  /*3470*/  LDGSTS.E [R161+0x1000], [R132.64], !P2 ;  /* 0x0100000084a17fae */ /* 0x0007e2000d121844 */
[----:B------:R-:W-:-:S02]  /*3480*/  SHF.R.U32.HI R95, RZ, 0xb, R98 ;  /* 0x0000000bff5f7819 */ /* 0x000fc40000011662 */
[----:B------:R-:W-:Y:S01]  /*3490*/  SHF.R.U32.HI R4, RZ, 0x7, R98 ;  /* 0x00000007ff047819 */ /* 0x000fe20000011662 */
[----:B-1----:R-:W-:Y:S01]  /*34a0*/  IMAD.WIDE R136, R146, 0x4, R136 ;  /* 0x0000000492887825 */ /* 0x002fe200078e0288 */
[----:B------:R-:W-:Y:S02]  /*34b0*/  LOP3.LUT P6, RZ, R95, 0x1, RZ, 0xc0, !PT ;  /* 0x000000015fff7812 */ /* 0x000fe400078cc0ff */
[----:B------:R-:W-:Y:S01]  /*34c0*/  LOP3.LUT P2, RZ, R4, 0x1, RZ, 0xc0, !PT ;  /* 0x0000000104ff7812 */ /* 0x000fe2000784c0ff */
[----:B--2---:R-:W-:Y:S01]  /*34d0*/  IMAD.WIDE R134, R146, 0x4, R134 ;  /* 0x0000000492867825 */ /* 0x004fe200078e0286 */
[----:B------:R-:W-:Y:S01]  /*34e0*/  SHF.R.U32.HI R95, RZ, 0x3, R98 ;  /* 0x00000003ff5f7819 */ /* 0x000fe20000011662 */
[----:B------:R1:W-:Y:S01]  /*34f0*/  LDGSTS.E [R161+0x1800], [R130.64], !P5 ;  /* 0x0180000082a17fae */ /* 0x0003e2000e921844 */
[----:B------:R-:W-:Y:S01]  /*3500*/  IADD3 R4, R0, -0x2, RZ ;  /* 0xfffffffe00047810 */ /* 0x000fe20007ffe0ff */
[----:B---3--:R-:W-:Y:S01]  /*3510*/  IMAD.WIDE R132, R146, 0x4, R132 ;  /* 0x0000000492847825 */ /* 0x008fe200078e0284 */
[----:B------:R-:W-:Y:S01]  /*3520*/  LOP3.LUT R77, R77, 0x3, RZ, 0xc0, !PT ;  /* 0x000000034d4d7812 */ /* 0x000fe200078ec0ff */
[----:B------:R2:W-:Y:S01]  /*3530*/  LDGSTS.E [R161+0x2000], [R34.64], P1 ;  /* 0x0200000022a17fae */ /* 0x0005e20008921844 */
[----:B------:R-:W-:-:S02]  /*3540*/  LOP3.LUT P1, RZ, R95, 0x1, RZ, 0xc0, !PT ;  /* 0x000000015fff7812 */ /* 0x000fc4000782c0ff */
[----:B------:R-:W-:Y:S01]  /*3550*/  ISETP.GE.U32.AND P5, PT, R4, 0x7fffffdf, PT ;  /* 0x7fffffdf0400780c */ /* 0x000fe20003fa6070 */
[----:B------:R3:W-:Y:S01]  /*3560*/  LDGSTS.E [R161+0x2800], [R42.64], P6 ;  /* 0x028000002aa17fae */ /* 0x0007e2000b121844 */
[C---:B------:R-:W-:Y:S02]  /*3570*/  IADD3 R4, R0.reuse, -0x6, RZ ;  /* 0xfffffffa00047810 */ /* 0x040fe40007ffe0ff */
[----:B------:R-:W-:Y:S01]  /*3580*/  IADD3 R95, R0, -0xa, RZ ;  /* 0xfffffff6005f7810 */ /* 0x000fe20007ffe0ff */
[----:B------:R4:W-:Y:S01]  /*3590*/  LDGSTS.E [R161+0x3000], [R50.64], P2 ;  /* 0x0300000032a17fae */ /* 0x0009e20009121844 */
[----:B------:R-:W-:Y:S01]  /*35a0*/  ISETP.GE.U32.AND P2, PT, R4, 0x7fffffdb, PT ;  /* 0x7fffffdb0400780c */ /* 0x000fe20003f46070 */
[----:B-1----:R-:W-:Y:S01]  /*35b0*/  IMAD.WIDE R130, R146, 0x4, R130 ;  /* 0x0000000492827825 */ /* 0x002fe200078e0282 */
[----:B------:R-:W-:Y:S02]  /*35c0*/  ISETP.GE.U32.AND P6, PT, R95, 0x7fffffd7, PT ;  /* 0x7fffffd75f00780c */ /* 0x000fe40003fc6070 */
[----:B------:R-:W-:Y:S01]  /*35d0*/  IADD3 R4, R0, -0xe, RZ ;  /* 0xfffffff200047810 */ /* 0x000fe20007ffe0ff */
[----:B------:R1:W-:Y:S01]  /*35e0*/  LDGSTS.E [R161+0x3800], [R58.64], P1 ;  /* 0x038000003aa17fae */ /* 0x0003e20008921844 */
[----:B------:R-:W-:Y:S01]  /*35f0*/  SHF.R.U32.HI R95, RZ, 0xe, R98 ;  /* 0x0000000eff5f7819 */ /* 0x000fe20000011662 */
[----:B--2---:R-:W-:Y:S01]  /*3600*/  IMAD.WIDE R34, R146, 0x4, R34 ;  /* 0x0000000492227825 */ /* 0x004fe200078e0222 */
[----:B------:R-:W-:Y:S01]  /*3610*/  ISETP.GE.U32.AND P1, PT, R4, 0x7fffffd3, PT ;  /* 0x7fffffd30400780c */ /* 0x000fe20003f26070 */
[----:B------:R2:W-:Y:S01]  /*3620*/  LDGSTS.E [R160+0x200], [R2.64], !P5 ;  /* 0x0020000002a07fae */ /* 0x0005e2000e921844 */
[----:B------:R-:W-:Y:S01]  /*3630*/  LOP3.LUT P5, RZ, R95, 0x1, RZ, 0xc0, !PT ;  /* 0x000000015fff7812 */ /* 0x000fe200078ac0ff */
[C---:B---3--:R-:W-:Y:S01]  /*3640*/  IMAD.WIDE R42, R146.reuse, 0x4, R42 ;  /* 0x00000004922a7825 */ /* 0x048fe200078e022a */
[--C-:B------:R-:W-:Y:S01]  /*3650*/  SHF.R.U32.HI R95, RZ, 0xa, R98.reuse ;  /* 0x0000000aff5f7819 */ /* 0x100fe20000011662 */
[----:B------:R3:W-:Y:S01]  /*3660*/  LDGSTS.E [R160+0xa00], [R14.64], !P2 ;  /* 0x00a000000ea07fae */ /* 0x0007e2000d121844 */
[----:B------:R-:W-:Y:S01]  /*3670*/  SHF.R.U32.HI R4, RZ, 0x6, R98 ;  /* 0x00000006ff047819 */ /* 0x000fe20000011662 */
[----:B----4-:R-:W-:Y:S01]  /*3680*/  IMAD.WIDE R50, R146, 0x4, R50 ;  /* 0x0000000492327825 */ /* 0x010fe200078e0232 */
[----:B------:R-:W-:Y:S01]  /*3690*/  LOP3.LUT P2, RZ, R95, 0x1, RZ, 0xc0, !PT ;  /* 0x000000015fff7812 */ /* 0x000fe2000784c0ff */
[----:B------:R4:W-:Y:S01]  /*36a0*/  LDGSTS.E [R160+0x1200], [R22.64], !P6 ;  /* 0x0120000016a07fae */ /* 0x0009e2000f121844 */
[----:B------:R-:W-:Y:S01]  /*36b0*/  LOP3.LUT P6, RZ, R4, 0x1, RZ, 0xc0, !PT ;  /* 0x0000000104ff7812 */ /* 0x000fe200078cc0ff */
[----:B-1----:R-:W-:Y:S01]  /*36c0*/  IMAD.WIDE R58, R146, 0x4, R58 ;  /* 0x00000004923a7825 */ /* 0x002fe200078e023a */
[----:B------:R-:W-:Y:S01]  /*36d0*/  IADD3 R4, R0, -0x3, RZ ;  /* 0xfffffffd00047810 */ /* 0x000fe20007ffe0ff */
[----:B------:R1:W-:Y:S01]  /*36e0*/  LDGSTS.E [R160+0x1a00], [R28.64], !P1 ;  /* 0x01a000001ca07fae */ /* 0x0003e2000c921844 */
[----:B------:R-:W-:Y:S01]  /*36f0*/  SHF.R.U32.HI R95, RZ, 0x2, R98 ;  /* 0x00000002ff5f7819 */ /* 0x000fe20000011662 */
[----:B--2---:R-:W-:Y:S01]  /*3700*/  IMAD.WIDE R2, R146, 0x4, R2 ;  /* 0x0000000492027825 */ /* 0x004fe200078e0202 */
[----:B------:R-:W-:Y:S01]  /*3710*/  LOP3.LUT R79, R79, 0x3, RZ, 0xc0, !PT ;  /* 0x000000034f4f7812 */ /* 0x000fe200078ec0ff */
[----:B------:R2:W-:Y:S01]  /*3720*/  LDGSTS.E [R160+0x2200], [R36.64], P5 ;  /* 0x0220000024a07fae */ /* 0x0005e2000a921844 */
[----:B------:R-:W-:Y:S01]  /*3730*/  ISETP.GE.U32.AND P5, PT, R4, 0x7fffffde, PT ;  /* 0x7fffffde0400780c */ /* 0x000fe20003fa6070 */
[----:B---3--:R-:W-:Y:S01]  /*3740*/  IMAD.WIDE R14, R146, 0x4, R14 ;  /* 0x00000004920e7825 */ /* 0x008fe200078e020e */
[----:B------:R-:W-:Y:S01]  /*3750*/  IADD3 R4, R0, -0x7, RZ ;  /* 0xfffffff900047810 */ /* 0x000fe20007ffe0ff */
[----:B------:R3:W-:Y:S01]  /*3760*/  LDGSTS.E [R160+0x2a00], [R44.64], P2 ;  /* 0x02a000002ca07fae */ /* 0x0007e20009121844 */
[----:B------:R-:W-:Y:S01]  /*3770*/  LOP3.LUT P1, RZ, R95, 0x1, RZ, 0xc0, !PT ;  /* 0x000000015fff7812 */ /* 0x000fe2000782c0ff */
[----:B----4-:R-:W-:Y:S01]  /*3780*/  IMAD.WIDE R22, R146, 0x4, R22 ;  /* 0x0000000492167825 */ /* 0x010fe200078e0216 */
[----:B------:R-:W-:Y:S01]  /*3790*/  ISETP.GE.U32.AND P2, PT, R4, 0x7fffffda, PT ;  /* 0x7fffffda0400780c */ /* 0x000fe20003f46070 */
[----:B------:R4:W-:Y:S01]  /*37a0*/  LDGSTS.E [R160+0x3200], [R52.64], P6 ;  /* 0x0320000034a07fae */ /* 0x0009e2000b121844 */
[----:B------:R-:W-:Y:S01]  /*37b0*/  IADD3 R95, R0, -0x4, RZ ;  /* 0xfffffffc005f7810 */ /* 0x000fe20007ffe0ff */
[----:B-1----:R-:W-:Y:S01]  /*37c0*/  IMAD.WIDE R28, R146, 0x4, R28 ;  /* 0x00000004921c7825 */ /* 0x002fe200078e021c */
[----:B------:R-:W-:-:S02]  /*37d0*/  IADD3 R4, R0, -0xf, RZ ;  /* 0xfffffff100047810 */ /* 0x000fc40007ffe0ff */
[----:B------:R-:W-:Y:S01]  /*37e0*/  ISETP.GE.U32.AND P6, PT, R95, 0x7fffffdd, PT ;  /* 0x7fffffdd5f00780c */ /* 0x000fe20003fc6070 */
[----:B--2---:R-:W-:Y:S01]  /*37f0*/  IMAD.WIDE R36, R146, 0x4, R36 ;  /* 0x0000000492247825 */ /* 0x004fe200078e0224 */
[----:B------:R-:W-:Y:S02]  /*3800*/  IADD3 R95, R0, -0xb, RZ ;  /* 0xfffffff5005f7810 */ /* 0x000fe40007ffe0ff */
[----:B------:R-:W-:Y:S01]  /*3810*/  IADD3 R67, R77, R67, R70 ;  /* 0x000000434d437210 */ /* 0x000fe20007ffe046 */
[----:B------:R1:W-:Y:S01]  /*3820*/  LDGSTS.E [R160+0x3a00], [R60.64], P1 ;  /* 0x03a000003ca07fae */ /* 0x0003e20008921844 */
[----:B------:R-:W-:Y:S01]  /*3830*/  ISETP.GE.U32.AND P1, PT, R4, 0x7fffffd2, PT ;  /* 0x7fffffd20400780c */ /* 0x000fe20003f26070 */
[----:B---3--:R-:W-:Y:S01]  /*3840*/  IMAD.WIDE R44, R146, 0x4, R44 ;  /* 0x00000004922c7825 */ /* 0x008fe200078e022c */
[----:B------:R-:W-:Y:S01]  /*3850*/  IADD3 R4, R0, -0x40, RZ ;  /* 0xffffffc000047810 */ /* 0x000fe20007ffe0ff */
[----:B------:R2:W-:Y:S01]  /*3860*/  LDGSTS.E [R147+0x400], [R6.64], !P5 ;  /* 0x0040000006937fae */ /* 0x0005e2000e921844 */
[----:B------:R-:W-:Y:S01]  /*3870*/  SHF.R.U32.HI R70, RZ, 0xd, R98 ;  /* 0x0000000dff467819 */ /* 0x000fe20000011662 */
[----:B----4-:R-:W-:Y:S01]  /*3880*/  IMAD.WIDE R52, R146, 0x4, R52 ;  /* 0x0000000492347825 */ /* 0x010fe200078e0234 */
[----:B------:R-:W-:Y:S01]  /*3890*/  ISETP.GE.U32.AND P5, PT, R4, 0x7fffffa1, PT ;  /* 0x7fffffa10400780c */ /* 0x000fe20003fa6070 */
[----:B------:R3:W-:Y:S01]  /*38a0*/  LDGSTS.E [R147+0xc00], [R18.64], !P2 ;  /* 0x00c0000012937fae */ /* 0x0007e2000d121844 */
[----:B------:R-:W-:-:S02]  /*38b0*/  ISETP.GE.U32.AND P2, PT, R95, 0x7fffffd6, PT ;  /* 0x7fffffd65f00780c */ /* 0x000fc40003f46070 */
[----:B------:R-:W-:Y:S01]  /*38c0*/  LOP3.LUT R73, R73, 0x3, RZ, 0xc0, !PT ;  /* 0x0000000349497812 */ /* 0x000fe200078ec0ff */
[C---:B-1----:R-:W-:Y:S01]  /*38d0*/  IMAD.WIDE R60, R146.reuse, 0x4, R60 ;  /* 0x00000004923c7825 */ /* 0x042fe200078e023c */
[----:B------:R-:W-:Y:S02]  /*38e0*/  LOP3.LUT R75, R75, 0x3, RZ, 0xc0, !PT ;  /* 0x000000034b4b7812 */ /* 0x000fe400078ec0ff */
[----:B------:R-:W-:Y:S01]  /*38f0*/  IADD3 R71, R79, R74, R71 ;  /* 0x0000004a4f477210 */ /* 0x000fe20007ffe047 */
[C---:B--2---:R-:W-:Y:S01]  /*3900*/  IMAD.WIDE R6, R146.reuse, 0x4, R6 ;  /* 0x0000000492067825 */ /* 0x044fe200078e0206 */
[----:B------:R-:W-:Y:S02]  /*3910*/  SEL R78, RZ, 0x1, P5 ;  /* 0x00000001ff4e7807 */ /* 0x000fe40002800000 */
[----:B------:R-:W-:Y:S01]  /*3920*/  IADD3 R17, R73, R17, R68 ;  /* 0x0000001149117210 */ /* 0x000fe20007ffe044 */
[----:B---3--:R-:W-:Y:S01]  /*3930*/  IMAD.WIDE R18, R146, 0x4, R18 ;  /* 0x0000000492127825 */ /* 0x008fe200078e0212 */
[----:B------:R-:W-:Y:S01]  /*3940*/  IADD3 R69, R75, R72, R69 ;  /* 0x000000484b457210 */ /* 0x000fe20007ffe045 */
[----:B------:R1:W-:Y:S01]  /*3950*/  LDGSTS.E [R147+0x1400], [R24.64], !P2 ;  /* 0x0140000018937fae */ /* 0x0003e2000d121844 */
[----:B------:R-:W-:Y:S01]  /*3960*/  LOP3.LUT P2, RZ, R70, 0x1, RZ, 0xc0, !PT ;  /* 0x0000000146ff7812 */ /* 0x000fe2000784c0ff */
[----:B------:R-:W-:Y:S01]  /*3970*/  IMAD.IADD R78, R78, 0x1, R93 ;  /* 0x000000014e4e7824 */ /* 0x000fe200078e025d */
[----:B------:R-:W-:Y:S01]  /*3980*/  LOP3.LUT R68, R71, 0xf, RZ, 0xc0, !PT ;  /* 0x0000000f47447812 */ /* 0x000fe200078ec0ff */
[----:B------:R-:W-:Y:S01]  /*3990*/  IMAD.SHL.U32 R70, R17, 0x100, RZ ;  /* 0x0000010011467824 */ /* 0x000fe200078e00ff */
[----:B------:R-:W-:Y:S01]  /*39a0*/  LOP3.LUT R89, R89, 0x3, RZ, 0xc0, !PT ;  /* 0x0000000359597812 */ /* 0x000fe200078ec0ff */
[----:B------:R2:W-:Y:S01]  /*39b0*/  LDGSTS.E [R147+0x1c00], [R30.64], !P1 ;  /* 0x01c000001e937fae */ /* 0x0005e2000c921844 */
[----:B------:R-:W-:Y:S01]  /*39c0*/  LOP3.LUT R78, R78, 0x3, RZ, 0xc0, !PT ;  /* 0x000000034e4e7812 */ /* 0x000fe200078ec0ff */
[----:B------:R-:W-:Y:S01]  /*39d0*/  IMAD R69, R69, 0x10, R68 ;  /* 0x0000001045457824 */ /* 0x000fe200078e0244 */
[----:B------:R-:W-:-:S02]  /*39e0*/  SHF.R.U32.HI R68, RZ, 0x9, R98 ;  /* 0x00000009ff447819 */ /* 0x000fc40000011662 */
[----:B------:R-:W-:Y:S01]  /*39f0*/  SHF.R.U32.HI R17, RZ, 0x5, R98 ;  /* 0x00000005ff117819 */ /* 0x000fe20000011662 */
[----:B-1----:R-:W-:Y:S01]  /*3a00*/  IMAD.WIDE R24, R146, 0x4, R24 ;  /* 0x0000000492187825 */ /* 0x002fe200078e0218 */
[----:B------:R-:W-:Y:S01]  /*3a10*/  LOP3.LUT P1, RZ, R68, 0x1, RZ, 0xc0, !PT ;  /* 0x0000000144ff7812 */ /* 0x000fe2000782c0ff */
[----:B------:R1:W-:Y:S01]  /*3a20*/  LDGSTS.E [R147+0x2400], [R38.64], P2 ;  /* 0x0240000026937fae */ /* 0x0003e20009121844 */
[----:B------:R-:W-:Y:S02]  /*3a30*/  LOP3.LUT R91, R91, 0x3, RZ, 0xc0, !PT ;  /* 0x000000035b5b7812 */ /* 0x000fe400078ec0ff */
[----:B------:R-:W-:Y:S01]  /*3a40*/  IADD3 R78, R78, R86, R83 ;  /* 0x000000564e4e7210 */ /* 0x000fe20007ffe053 */
[----:B--2---:R-:W-:Y:S01]  /*3a50*/  IMAD.WIDE R30, R146, 0x4, R30 ;  /* 0x00000004921e7825 */ /* 0x004fe200078e021e */
[----:B------:R-:W-:Y:S02]  /*3a60*/  IADD3 R81, R89, R81, R84 ;  /* 0x0000005159517210 */ /* 0x000fe40007ffe054 */
[----:B------:R-:W-:-:S02]  /*3a70*/  LOP3.LUT P2, RZ, R17, 0x1, RZ, 0xc0, !PT ;  /* 0x0000000111ff7812 */ /* 0x000fc4000784c0ff */
[----:B------:R-:W-:Y:S01]  /*3a80*/  IADD3 R85, R91, R85, R88 ;  /* 0x000000555b557210 */ /* 0x000fe20007ffe058 */
[----:B------:R-:W-:Y:S01]  /*3a90*/  IMAD.SHL.U32 R81, R81, 0x100, RZ ;  /* 0x0000010051517824 */ /* 0x000fe200078e00ff */
[----:B------:R-:W-:Y:S01]  /*3aa0*/  LOP3.LUT R78, R78, 0xf, RZ, 0xc0, !PT ;  /* 0x0000000f4e4e7812 */ /* 0x000fe200078ec0ff */
[----:B------:R2:W-:Y:S01]  /*3ab0*/  LDGSTS.E [R147+0x2c00], [R46.64], P1 ;  /* 0x02c000002e937fae */ /* 0x0005e20008921844 */
[----:B------:R-:W-:Y:S01]  /*3ac0*/  LOP3.LUT R68, R70, 0xf00, RZ, 0xe2, !PT ;  /* 0x00000f0046447812 */ /* 0x000fe200078ee2ff */
[----:B-1----:R-:W-:Y:S01]  /*3ad0*/  IMAD.WIDE R38, R146, 0x4, R38 ;  /* 0x0000000492267825 */ /* 0x002fe200078e0226 */
[----:B------:R-:W-:Y:S02]  /*3ae0*/  LOP3.LUT R87, R87, 0x3, RZ, 0xc0, !PT ;  /* 0x0000000357577812 */ /* 0x000fe400078ec0ff */
[----:B------:R-:W-:Y:S01]  /*3af0*/  SHF.R.U32.HI R17, RZ, 0x1, R98 ;  /* 0x00000001ff117819 */ /* 0x000fe20000011662 */
[----:B------:R-:W-:Y:S01]  /*3b00*/  IMAD R78, R85, 0x10, R78 ;  /* 0x00000010554e7824 */ /* 0x000fe200078e024e */
[----:B------:R-:W-:Y:S01]  /*3b10*/  IADD3 R87, R87, R97, R96 ;  /* 0x0000006157577210 */ /* 0x000fe20007ffe060 */
[----:B------:R-:W-:Y:S01]  /*3b20*/  IMAD R67, R67, 0x1000, R68 ;  /* 0x0000100043437824 */ /* 0x000fe200078e0244 */
[----:B------:R-:W-:Y:S01]  /*3b30*/  LOP3.LUT R68, R81, 0xf00, RZ, 0xe2, !PT ;  /* 0x00000f0051447812 */ /* 0x000fe200078ee2ff */
[----:B------:R1:W-:Y:S01]  /*3b40*/  LDGSTS.E [R147+0x3400], [R54.64], P2 ;  /* 0x0340000036937fae */ /* 0x0003e20009121844 */
[----:B------:R-:W-:Y:S01]  /*3b50*/  IADD3 R0, R0, -0x8, RZ ;  /* 0xfffffff800007810 */ /* 0x000fe20007ffe0ff */
[----:B--2---:R-:W-:Y:S01]  /*3b60*/  IMAD.WIDE R46, R146, 0x4, R46 ;  /* 0x00000004922e7825 */ /* 0x004fe200078e022e */
[----:B------:R-:W-:-:S02]  /*3b70*/  LOP3.LUT P1, RZ, R17, 0x1, RZ, 0xc0, !PT ;  /* 0x0000000111ff7812 */ /* 0x000fc4000782c0ff */
[----:B------:R-:W-:Y:S01]  /*3b80*/  LOP3.LUT R17, R78, 0xff, RZ, 0xc0, !PT ;  /* 0x000000ff4e117812 */ /* 0x000fe200078ec0ff */
[----:B------:R-:W-:Y:S01]  /*3b90*/  IMAD R68, R87, 0x1000, R68 ;  /* 0x0000100057447824 */ /* 0x000fe200078e0244 */
[----:B------:R-:W-:Y:S02]  /*3ba0*/  ISETP.GE.U32.AND P2, PT, R0, 0x7fffffd9, PT ;  /* 0x7fffffd90000780c */ /* 0x000fe40003f46070 */
[----:B------:R-:W-:Y:S01]  /*3bb0*/  SHF.R.U32.HI R0, RZ, 0x8, R98 ;  /* 0x00000008ff007819 */ /* 0x000fe20000011662 */
[----:B------:R-:W-:Y:S01]  /*3bc0*/  IMAD.IADD R68, R68, 0x1, R17 ;  /* 0x0000000144447824 */ /* 0x000fe200078e0211 */
[----:B------:R-:W-:Y:S01]  /*3bd0*/  LOP3.LUT R99, R148, 0x1f, RZ, 0xc0, !PT ;  /* 0x0000001f94637812 */ /* 0x000fe200078ec0ff */
[----:B------:R-:W-:Y:S01]  /*3be0*/  IMAD.MOV.U32 R17, RZ, RZ, 0x1f ;  /* 0x0000001fff117424 */ /* 0x000fe200078e00ff */
[----:B------:R-:W-:Y:S01]  /*3bf0*/  LOP3.LUT R70, R69, 0xff, RZ, 0xc0, !PT ;  /* 0x000000ff45467812 */ /* 0x000fe200078ec0ff */
[----:B-1----:R-:W-:Y:S02]  /*3c00*/  IMAD.WIDE R54, R146, 0x4, R54 ;  /* 0x0000000492367825 */ /* 0x002fe400078e0236 */
[----:B------:R1:W-:Y:S01]  /*3c10*/  LDGSTS.E [R147+0x3c00], [R62.64], P1 ;  /* 0x03c000003e937fae */ /* 0x0003e20008921844 */
[----:B------:R-:W-:Y:S01]  /*3c20*/  IADD3 R17, R17, c[0x0][0x180], RZ ;  /* 0x0000600011117a10 */ /* 0x000fe20007ffe0ff */
[----:B------:R-:W-:Y:S01]  /*3c30*/  IMAD R138, R99, c[0x0][0x18c], RZ ;  /* 0x00006300638a7a24 */ /* 0x000fe200078e02ff */
[----:B------:R-:W-:Y:S01]  /*3c40*/  LOP3.LUT P1, RZ, R0, 0x1, RZ, 0xc0, !PT ;  /* 0x0000000100ff7812 */ /* 0x000fe2000782c0ff */
[----:B------:R2:W-:Y:S01]  /*3c50*/  LDGSTS.E [R145+0x600], [R12.64], !P6 ;  /* 0x006000000c917fae */ /* 0x0005e2000f121844 */
[----:B------:R-:W-:Y:S01]  /*3c60*/  SHF.R.U32.HI R0, RZ, 0xc, R98 ;  /* 0x0000000cff007819 */ /* 0x000fe20000011662 */
[----:B------:R-:W-:Y:S01]  /*3c70*/  IMAD.IADD R67, R67, 0x1, R70 ;  /* 0x0000000143437824 */ /* 0x000fe200078e0246 */
[----:B------:R-:W-:Y:S01]  /*3c80*/  SHF.R.U32.HI R98, RZ, 0x4, R98 ;  /* 0x00000004ff627819 */ /* 0x000fe20000011662 */
[----:B------:R3:W-:Y:S01]  /*3c90*/  LDGSTS.E [R145+0xe00], [R20.64], !P2 ;  /* 0x00e0000014917fae */ /* 0x0007e2000d121844 */
[----:B------:R-:W-:-:S02]  /*3ca0*/  ISETP.GT.AND P2, PT, R17, 0x1f, PT ;  /* 0x0000001f1100780c */ /* 0x000fc40003f44270 */
[----:B------:R-:W-:Y:S01]  /*3cb0*/  LOP3.LUT P6, RZ, R0, 0x1, RZ, 0xc0, !PT ;  /* 0x0000000100ff7812 */ /* 0x000fe200078cc0ff */
[----:B------:R4:W-:Y:S01]  /*3cc0*/  LDGSTS.E [R145+0x1600], [R26.64], !P4 ;  /* 0x016000001a917fae */ /* 0x0009e2000e121844 */
[C---:B------:R-:W-:Y:S01]  /*3cd0*/  ISETP.GE.AND P4, PT, R99.reuse, c[0x0][0x180], PT ;  /* 0x0000600063007a0c */ /* 0x040fe20003f86270 */
[----:B-1----:R-:W-:Y:S01]  /*3ce0*/  IMAD.WIDE R62, R146, 0x4, R62 ;  /* 0x00000004923e7825 */ /* 0x002fe200078e023e */
[----:B------:R-:W-:Y:S01]  /*3cf0*/  SEL R0, RZ, 0x4, !P2 ;  /* 0x00000004ff007807 */ /* 0x000fe20005000000 */
[----:B------:R1:W-:Y:S01]  /*3d00*/  LDGSTS.E [R145+0x1e00], [R32.64], !P3 ;  /* 0x01e0000020917fae */ /* 0x0003e2000d921844 */
[----:B------:R-:W-:Y:S01]  /*3d10*/  LOP3.LUT P3, RZ, R98, 0x1, RZ, 0xc0, !PT ;  /* 0x0000000162ff7812 */ /* 0x000fe2000786c0ff */
[----:B--2---:R-:W-:Y:S01]  /*3d20*/  IMAD.WIDE R12, R146, 0x4, R12 ;  /* 0x00000004920c7825 */ /* 0x004fe200078e020c */
[----:B------:R-:W-:Y:S02]  /*3d30*/  SEL R0, R0, RZ, !P4 ;  /* 0x000000ff00007207 */ /* 0x000fe40006000000 */
[----:B------:R-:W-:Y:S01]  /*3d40*/  PRMT R141, R68, 0x5410, R67 ;  /* 0x00005410448d7816 */ /* 0x000fe20000000043 */
[----:B---3--:R-:W-:Y:S01]  /*3d50*/  IMAD.WIDE R20, R146, 0x4, R20 ;  /* 0x0000000492147825 */ /* 0x008fe200078e0214 */
[----:B------:R-:W-:Y:S01]  /*3d60*/  ISETP.NE.U32.AND P4, PT, R0, RZ, PT ;  /* 0x000000ff0000720c */ /* 0x000fe20003f85070 */
[----:B------:R2:W-:Y:S01]  /*3d70*/  LDGSTS.E [R145+0x2600], [R40.64], P6 ;  /* 0x0260000028917fae */ /* 0x0005e2000b121844 */
[----:B------:R-:W-:Y:S01]  /*3d80*/  ISETP.GE.AND P6, PT, R99, R66, PT ;  /* 0x000000426300720c */ /* 0x000fe20003fc6270 */
[----:B------:R-:W-:Y:S01]  /*3d90*/  IMAD.SHL.U32 R0, R138, 0x4, RZ ;  /* 0x000000048a007824 */ /* 0x000fe200078e00ff */
[----:B------:R-:W-:Y:S01]  /*3da0*/  LOP3.LUT R66, R148, 0x60, RZ, 0xc0, !PT ;  /* 0x0000006094427812 */ /* 0x000fe200078ec0ff */
[----:B------:R3:W-:Y:S01]  /*3db0*/  LDGSTS.E [R145+0x2e00], [R48.64], P1 ;  /* 0x02e0000030917fae */ /* 0x0007e20008921844 */
[----:B------:R-:W-:Y:S01]  /*3dc0*/  SHF.R.U64 R67, R141, 0x1f, RZ ;  /* 0x0000001f8d437819 */ /* 0x000fe200000012ff */
[----:B----4-:R-:W-:Y:S01]  /*3dd0*/  IMAD.WIDE R26, R146, 0x4, R26 ;  /* 0x00000004921a7825 */ /* 0x010fe200078e021a */
[----:B------:R-:W-:Y:S01]  /*3de0*/  IADD3 R127, P1, R0, c[0x0][0x168], RZ ;  /* 0x00005a00007f7a10 */ /* 0x000fe20007f3e0ff */
[----:B------:R4:W-:Y:S01]  /*3df0*/  LDGSTS.E [R145+0x3600], [R56.64], P3 ;  /* 0x0360000038917fae */ /* 0x0009e20009921844 */
[----:B------:R-:W-:Y:S01]  /*3e00*/  SHF.R.U32.HI R198, RZ, 0x1, R66 ;  /* 0x00000001ffc67819 */ /* 0x000fe20000011642 */
[----:B-1----:R-:W-:Y:S01]  /*3e10*/  IMAD.WIDE R32, R146, 0x4, R32 ;  /* 0x0000000492207825 */ /* 0x002fe200078e0220 */
[----:B------:R-:W-:Y:S01]  /*3e20*/  LEA.HI.X.SX32 R143, R138, c[0x0][0x16c], 0x2, P1 ;  /* 0x00005b008a8f7a11 */ /* 0x000fe200008f16ff */
[----:B------:R1:W-:Y:S01]  /*3e30*/  LDGSTS.E [R145+0x3e00], [R64.64], !P0 ;  /* 0x03e0000040917fae */ /* 0x0003e2000c121844 */
[-C--:B------:R-:W-:Y:S01]  /*3e40*/  LEA R66, P1, R8, R127.reuse, 0x2 ;  /* 0x0000007f08427211 */ /* 0x080fe200078210ff */
[----:B--2---:R-:W-:Y:S01]  /*3e50*/  IMAD.WIDE R40, R146, 0x4, R40 ;  /* 0x0000000492287825 */ /* 0x004fe200078e0228 */
[----:B------:R-:W-:Y:S01]  /*3e60*/  LEA R68, P0, R10, R127, 0x2 ;  /* 0x0000007f0a447211 */ /* 0x000fe200078010ff */
[----:B------:R-:W0:Y:S01]  /*3e70*/  LDGDEPBAR ;  /* 0x00000000000079af */ /* 0x000e220000000000 */
[----:B------:R-:W-:Y:S01]  /*3e80*/  LOP3.LUT P3, RZ, R67, 0x1, RZ, 0xc0, !PT ;  /* 0x0000000143ff7812 */ /* 0x000fe2000786c0ff */
[----:B---3--:R-:W-:Y:S01]  /*3e90*/  IMAD.WIDE R48, R146, 0x4, R48 ;  /* 0x0000000492307825 */ /* 0x008fe200078e0230 */
[----:B------:R-:W-:-:S02]  /*3ea0*/  LEA.HI.X.SX32 R67, R8, R143, 0x2, P1 ;  /* 0x0000008f08437211 */ /* 0x000fc400008f16ff */
[----:B------:R-:W-:Y:S01]  /*3eb0*/  LEA R70, P1, R16, R127, 0x2 ;  /* 0x0000007f10467211 */ /* 0x000fe200078210ff */
[----:B----4-:R-:W-:Y:S01]  /*3ec0*/  IMAD.WIDE R56, R146, 0x4, R56 ;  /* 0x0000000492387825 */ /* 0x010fe200078e0238 */
[----:B------:R-:W-:Y:S02]  /*3ed0*/  LEA.HI.X.SX32 R69, R10, R143, 0x2, P0 ;  /* 0x0000008f0a457211 */ /* 0x000fe400000f16ff */
[----:B------:R-:W-:Y:S01]  /*3ee0*/  LEA R72, P0, R250, R127, 0x2 ;  /* 0x0000007ffa487211 */ /* 0x000fe200078010ff */
[----:B-1----:R-:W-:Y:S01]  /*3ef0*/  IMAD.WIDE R64, R146, 0x4, R64 ;  /* 0x0000000492407825 */ /* 0x002fe200078e0240 */
[----:B------:R-:W-:Y:S02]  /*3f00*/  LEA.HI.X.SX32 R71, R16, R143, 0x2, P1 ;  /* 0x0000008f10477211 */ /* 0x000fe400008f16ff */
[----:B------:R-:W-:Y:S02]  /*3f10*/  LEA R74, P1, R246, R127, 0x2 ;  /* 0x0000007ff64a7211 */ /* 0x000fe400078210ff */
[----:B------:R-:W-:-:S02]  /*3f20*/  LEA.HI.X.SX32 R73, R250, R143, 0x2, P0 ;  /* 0x0000008ffa497211 */ /* 0x000fc400000f16ff */
[----:B------:R-:W-:Y:S02]  /*3f30*/  LEA R76, P0, R242, R127, 0x2 ;  /* 0x0000007ff24c7211 */ /* 0x000fe400078010ff */
[----:B------:R-:W-:Y:S02]  /*3f40*/  LEA.HI.X.SX32 R75, R246, R143, 0x2, P1 ;  /* 0x0000008ff64b7211 */ /* 0x000fe400008f16ff */
[----:B------:R-:W-:Y:S02]  /*3f50*/  LEA R78, P1, R238, R127, 0x2 ;  /* 0x0000007fee4e7211 */ /* 0x000fe400078210ff */
        /* <DEDUP_REMOVED lines=28> */
[----:B------:R-:W-:Y:S02]  /*4120*/  LOP3.LUT R198, R161, R198, RZ, 0x3c, !PT ;  /* 0x000000c6a1c67212 */ /* 0x000fe400078e3cff */
[----:B------:R-:W-:Y:S02]  /*4130*/  LEA.HI.X.SX32 R105, R248, R143, 0x2, P0 ;  /* 0x0000008ff8697211 */ /* 0x000fe400000f16ff */
[----:B------:R-:W-:Y:S01]  /*4140*/  LEA R108, P0, R240, R127, 0x2 ;  /* 0x0000007ff06c7211 */ /* 0x000fe200078010ff */
[----:B------:R1:W-:Y:S01]  /*4150*/  LDGSTS.E [R198+0x8000], [R66.64], P4 ;  /* 0x0800000042c67fae */ /* 0x0003e2000a121844 */
[----:B------:R-:W-:Y:S02]  /*4160*/  LEA.HI.X.SX32 R107, R244, R143, 0x2, P1 ;  /* 0x0000008ff46b7211 */ /* 0x000fe400008f16ff */
[----:B------:R-:W-:Y:S01]  /*4170*/  LEA R110, P1, R236, R127, 0x2 ;  /* 0x0000007fec6e7211 */ /* 0x000fe200078210ff */
[----:B------:R2:W-:Y:S01]  /*4180*/  LDGSTS.E [R198+0x8400], [R68.64], P4 ;  /* 0x0840000044c67fae */ /* 0x0005e2000a121844 */
[----:B------:R-:W-:-:S02]  /*4190*/  LEA.HI.X.SX32 R109, R240, R143, 0x2, P0 ;  /* 0x0000008ff06d7211 */ /* 0x000fc400000f16ff */
[----:B------:R-:W-:Y:S01]  /*41a0*/  LEA R112, P0, R232, R127, 0x2 ;  /* 0x0000007fe8707211 */ /* 0x000fe200078010ff */
[----:B------:R3:W-:Y:S01]  /*41b0*/  LDGSTS.E [R198+0x8800], [R70.64], P4 ;  /* 0x0880000046c67fae */ /* 0x0007e2000a121844 */
[----:B------:R-:W-:Y:S02]  /*41c0*/  LEA.HI.X.SX32 R111, R236, R143, 0x2, P1 ;  /* 0x0000008fec6f7211 */ /* 0x000fe400008f16ff */
[----:B------:R-:W-:Y:S01]  /*41d0*/  LEA R114, P1, R228, R127, 0x2 ;  /* 0x0000007fe4727211 */ /* 0x000fe200078210ff */
[----:B------:R4:W-:Y:S01]  /*41e0*/  LDGSTS.E [R198+0x8c00], [R72.64], P4 ;  /* 0x08c0000048c67fae */ /* 0x0009e2000a121844 */
[----:B------:R-:W-:Y:S01]  /*41f0*/  LEA.HI.X.SX32 R113, R232, R143, 0x2, P0 ;  /* 0x0000008fe8717211 */ /* 0x000fe200000f16ff */
[C---:B-1----:R-:W-:Y:S01]  /*4200*/  IMAD.WIDE R66, R199.reuse, 0x4, R66 ;  /* 0x00000004c7427825 */ /* 0x042fe200078e0242 */
[----:B------:R-:W-:Y:S01]  /*4210*/  LEA R116, P0, R224, R127, 0x2 ;  /* 0x0000007fe0747211 */ /* 0x000fe200078010ff */
[----:B------:R1:W-:Y:S01]  /*4220*/  LDGSTS.E [R198+0x9000], [R74.64], P4 ;  /* 0x090000004ac67fae */ /* 0x0003e2000a121844 */
[----:B------:R-:W-:Y:S01]  /*4230*/  LEA.HI.X.SX32 R115, R228, R143, 0x2, P1 ;  /* 0x0000008fe4737211 */ /* 0x000fe200008f16ff */
[C---:B--2---:R-:W-:Y:S01]  /*4240*/  IMAD.WIDE R68, R199.reuse, 0x4, R68 ;  /* 0x00000004c7447825 */ /* 0x044fe200078e0244 */
[----:B------:R-:W-:Y:S01]  /*4250*/  LEA R118, P1, R220, R127, 0x2 ;  /* 0x0000007fdc767211 */ /* 0x000fe200078210ff */
[----:B------:R2:W-:Y:S01]  /*4260*/  LDGSTS.E [R198+0x9400], [R76.64], P4 ;  /* 0x094000004cc67fae */ /* 0x0005e2000a121844 */
[----:B------:R-:W-:Y:S01]  /*4270*/  LEA.HI.X.SX32 R117, R224, R143, 0x2, P0 ;  /* 0x0000008fe0757211 */ /* 0x000fe200000f16ff */
[C---:B---3--:R-:W-:Y:S01]  /*4280*/  IMAD.WIDE R70, R199.reuse, 0x4, R70 ;  /* 0x00000004c7467825 */ /* 0x048fe200078e0246 */
[----:B------:R-:W-:Y:S01]  /*4290*/  LOP3.LUT R144, R198, 0x40, RZ, 0x3c, !PT ;  /* 0x00000040c6907812 */ /* 0x000fe200078e3cff */
[----:B------:R3:W-:Y:S01]  /*42a0*/  LDGSTS.E [R198+0x9800], [R78.64], P4 ;  /* 0x098000004ec67fae */ /* 0x0007e2000a121844 */
[----:B------:R-:W-:Y:S01]  /*42b0*/  LEA R120, P0, R216, R127, 0x2 ;  /* 0x0000007fd8787211 */ /* 0x000fe200078010ff */
[C---:B----4-:R-:W-:Y:S01]  /*42c0*/  IMAD.WIDE R72, R199.reuse, 0x4, R72 ;  /* 0x00000004c7487825 */ /* 0x050fe200078e0248 */
[----:B------:R-:W-:Y:S01]  /*42d0*/  LEA.HI.X.SX32 R119, R220, R143, 0x2, P1 ;  /* 0x0000008fdc777211 */ /* 0x000fe200008f16ff */
[----:B------:R4:W-:Y:S01]  /*42e0*/  LDGSTS.E [R198+0x9c00], [R80.64], P4 ;  /* 0x09c0000050c67fae */ /* 0x0009e2000a121844 */
[----:B------:R-:W-:Y:S01]  /*42f0*/  LEA R122, P1, R212, R127, 0x2 ;  /* 0x0000007fd47a7211 */ /* 0x000fe200078210ff */
[C---:B-1----:R-:W-:Y:S01]  /*4300*/  IMAD.WIDE R74, R199.reuse, 0x4, R74 ;  /* 0x00000004c74a7825 */ /* 0x042fe200078e024a */
[----:B------:R-:W-:Y:S01]  /*4310*/  LEA.HI.X.SX32 R121, R216, R143, 0x2, P0 ;  /* 0x0000008fd8797211 */ /* 0x000fe200000f16ff */
[----:B------:R1:W-:Y:S01]  /*4320*/  LDGSTS.E [R198+0xa000], [R82.64], P4 ;  /* 0x0a00000052c67fae */ /* 0x0003e2000a121844 */
[----:B------:R-:W-:Y:S01]  /*4330*/  LEA R124, P0, R208, R127, 0x2 ;  /* 0x0000007fd07c7211 */ /* 0x000fe200078010ff */
[C---:B--2---:R-:W-:Y:S01]  /*4340*/  IMAD.WIDE R76, R199.reuse, 0x4, R76 ;  /* 0x00000004c74c7825 */ /* 0x044fe200078e024c */
[----:B------:R-:W-:Y:S01]  /*4350*/  LEA.HI.X.SX32 R123, R212, R143, 0x2, P1 ;  /* 0x0000008fd47b7211 */ /* 0x000fe200008f16ff */
[----:B------:R2:W-:Y:S01]  /*4360*/  LDGSTS.E [R198+0xa400], [R84.64], P4 ;  /* 0x0a40000054c67fae */ /* 0x0005e2000a121844 */
[----:B------:R-:W-:Y:S01]  /*4370*/  LEA R126, P1, R204, R127, 0x2 ;  /* 0x0000007fcc7e7211 */ /* 0x000fe200078210ff */
[----:B---3--:R-:W-:Y:S01]  /*4380*/  IMAD.WIDE R78, R199, 0x4, R78 ;  /* 0x00000004c74e7825 */ /* 0x008fe200078e024e */
[----:B------:R-:W-:Y:S01]  /*4390*/  SHF.R.U64 R129, R141, 0x1b, RZ ;  /* 0x0000001b8d817819 */ /* 0x000fe200000012ff */
[----:B------:R3:W-:Y:S01]  /*43a0*/  LDGSTS.E [R198+0xa800], [R86.64], P4 ;  /* 0x0a80000056c67fae */ /* 0x0007e2000a121844 */
[----:B------:R-:W-:Y:S01]  /*43b0*/  LEA.HI.X.SX32 R125, R208, R143, 0x2, P0 ;  /* 0x0000008fd07d7211 */ /* 0x000fe200000f16ff */
[C---:B----4-:R-:W-:Y:S01]  /*43c0*/  IMAD.WIDE R80, R199.reuse, 0x4, R80 ;  /* 0x00000004c7507825 */ /* 0x050fe200078e0250 */
[----:B------:R-:W-:Y:S01]  /*43d0*/  LEA R128, P0, R200, R127, 0x2 ;  /* 0x0000007fc8807211 */ /* 0x000fe200078010ff */
[----:B------:R4:W-:Y:S01]  /*43e0*/  LDGSTS.E [R198+0xac00], [R88.64], P4 ;  /* 0x0ac0000058c67fae */ /* 0x0009e2000a121844 */
[-C--:B------:R-:W-:Y:S01]  /*43f0*/  LEA.HI.X.SX32 R127, R204, R143.reuse, 0x2, P1 ;  /* 0x0000008fcc7f7211 */ /* 0x080fe200008f16ff */
[----:B-1----:R-:W-:Y:S01]  /*4400*/  IMAD.WIDE R82, R199, 0x4, R82 ;  /* 0x00000004c7527825 */ /* 0x002fe200078e0252 */
[----:B------:R-:W-:Y:S01]  /*4410*/  LOP3.LUT P1, RZ, R129, 0x1, RZ, 0xc0, !PT ;  /* 0x0000000181ff7812 */ /* 0x000fe2000782c0ff */
[----:B------:R1:W-:Y:S01]  /*4420*/  LDGSTS.E [R198+0xb000], [R90.64], P4 ;  /* 0x0b0000005ac67fae */ /* 0x0003e2000a121844 */
[----:B------:R-:W-:Y:S01]  /*4430*/  LEA.HI.X.SX32 R129, R200, R143, 0x2, P0 ;  /* 0x0000008fc8817211 */ /* 0x000fe200000f16ff */
[----:B--2---:R-:W-:Y:S01]  /*4440*/  IMAD.WIDE R84, R199, 0x4, R84 ;  /* 0x00000004c7547825 */ /* 0x004fe200078e0254 */
[C---:B------:R-:W-:Y:S01]  /*4450*/  SHF.R.U64 R142, R141.reuse, 0x17, RZ ;  /* 0x000000178d8e7819 */ /* 0x040fe200000012ff */
[----:B------:R2:W-:Y:S01]  /*4460*/  LDGSTS.E [R198+0xb400], [R92.64], P4 ;  /* 0x0b4000005cc67fae */ /* 0x0005e2000a121844 */
[----:B------:R-:W-:Y:S01]  /*4470*/  SHF.R.U64 R143, R141, 0xb, RZ ;  /* 0x0000000b8d8f7819 */ /* 0x000fe200000012ff */
[----:B---3--:R-:W-:Y:S01]  /*4480*/  IMAD.WIDE R86, R199, 0x4, R86 ;  /* 0x00000004c7567825 */ /* 0x008fe200078e0256 */
[----:B------:R-:W-:Y:S01]  /*4490*/  LOP3.LUT P0, RZ, R142, 0x1, RZ, 0xc0, !PT ;  /* 0x000000018eff7812 */ /* 0x000fe2000780c0ff */
[----:B------:R3:W-:Y:S01]  /*44a0*/  LDGSTS.E [R198+0xb800], [R94.64], P4 ;  /* 0x0b8000005ec67fae */ /* 0x0007e2000a121844 */
[----:B------:R-:W-:Y:S01]  /*44b0*/  SHF.R.U64 R142, R141, 0x13, RZ ;  /* 0x000000138d8e7819 */ /* 0x000fe200000012ff */
[----:B----4-:R-:W-:-:S02]  /*44c0*/  IMAD.WIDE R88, R199, 0x4, R88 ;  /* 0x00000004c7587825 */ /* 0x010fc400078e0258 */
[----:B------:R4:W-:Y:S02]  /*44d0*/  LDGSTS.E [R198+0xbc00], [R96.64], P4 ;  /* 0x0bc0000060c67fae */ /* 0x0009e4000a121844 */
[C---:B-1----:R-:W-:Y:S02]  /*44e0*/  IMAD.WIDE R90, R199.reuse, 0x4, R90 ;  /* 0x00000004c75a7825 */ /* 0x042fe400078e025a */
[----:B------:R1:W-:Y:S02]  /*44f0*/  LDGSTS.E [R144+0x8200], [R98.64], P4 ;  /* 0x0820000062907fae */ /* 0x0003e4000a121844 */
[C---:B--2---:R-:W-:Y:S02]  /*4500*/  IMAD.WIDE R92, R199.reuse, 0x4, R92 ;  /* 0x00000004c75c7825 */ /* 0x044fe400078e025c */
[----:B------:R2:W-:Y:S02]  /*4510*/  LDGSTS.E [R144+0x8600], [R100.64], P4 ;  /* 0x0860000064907fae */ /* 0x0005e4000a121844 */
[----:B---3--:R-:W-:-:S02]  /*4520*/  IMAD.WIDE R94, R199, 0x4, R94 ;  /* 0x00000004c75e7825 */ /* 0x008fc400078e025e */
[----:B------:R3:W-:Y:S02]  /*4530*/  LDGSTS.E [R144+0x8a00], [R102.64], P4 ;  /* 0x08a0000066907fae */ /* 0x0007e4000a121844 */
[C---:B----4-:R-:W-:Y:S02]  /*4540*/  IMAD.WIDE R96, R199.reuse, 0x4, R96 ;  /* 0x00000004c7607825 */ /* 0x050fe400078e0260 */
[----:B------:R4:W-:Y:S02]  /*4550*/  LDGSTS.E [R144+0x8e00], [R104.64], P4 ;  /* 0x08e0000068907fae */ /* 0x0009e4000a121844 */
[C---:B-1----:R-:W-:Y:S02]  /*4560*/  IMAD.WIDE R98, R199.reuse, 0x4, R98 ;  /* 0x00000004c7627825 */ /* 0x042fe400078e0262 */
[----:B------:R1:W-:Y:S02]  /*4570*/  LDGSTS.E [R144+0x9200], [R106.64], P4 ;  /* 0x092000006a907fae */ /* 0x0003e4000a121844 */
[----:B--2---:R-:W-:-:S02]  /*4580*/  IMAD.WIDE R100, R199, 0x4, R100 ;  /* 0x00000004c7647825 */ /* 0x004fc400078e0264 */
[----:B------:R2:W-:Y:S02]  /*4590*/  LDGSTS.E [R144+0x9600], [R108.64], P4 ;  /* 0x096000006c907fae */ /* 0x0005e4000a121844 */
[C---:B---3--:R-:W-:Y:S02]  /*45a0*/  IMAD.WIDE R102, R199.reuse, 0x4, R102 ;  /* 0x00000004c7667825 */ /* 0x048fe400078e0266 */
[----:B------:R3:W-:Y:S02]  /*45b0*/  LDGSTS.E [R144+0x9a00], [R110.64], P4 ;  /* 0x09a000006e907fae */ /* 0x0007e4000a121844 */
[C---:B----4-:R-:W-:Y:S02]  /*45c0*/  IMAD.WIDE R104, R199.reuse, 0x4, R104 ;  /* 0x00000004c7687825 */ /* 0x050fe400078e0268 */
[----:B------:R4:W-:Y:S02]  /*45d0*/  LDGSTS.E [R144+0x9e00], [R112.64], P4 ;  /* 0x09e0000070907fae */ /* 0x0009e4000a121844 */
[----:B-1----:R-:W-:-:S02]  /*45e0*/  IMAD.WIDE R106, R199, 0x4, R106 ;  /* 0x00000004c76a7825 */ /* 0x002fc400078e026a */
[----:B------:R1:W-:Y:S02]  /*45f0*/  LDGSTS.E [R144+0xa200], [R114.64], P4 ;  /* 0x0a20000072907fae */ /* 0x0003e4000a121844 */
[C---:B--2---:R-:W-:Y:S02]  /*4600*/  IMAD.WIDE R108, R199.reuse, 0x4, R108 ;  /* 0x00000004c76c7825 */ /* 0x044fe400078e026c */
[----:B------:R2:W-:Y:S02]  /*4610*/  LDGSTS.E [R144+0xa600], [R116.64], P4 ;  /* 0x0a60000074907fae */ /* 0x0005e4000a121844 */
[C---:B---3--:R-:W-:Y:S02]  /*4620*/  IMAD.WIDE R110, R199.reuse, 0x4, R110 ;  /* 0x00000004c76e7825 */ /* 0x048fe400078e026e */
[----:B------:R3:W-:Y:S02]  /*4630*/  LDGSTS.E [R144+0xaa00], [R118.64], P4 ;  /* 0x0aa0000076907fae */ /* 0x0007e4000a121844 */
        /* <DEDUP_REMOVED lines=9> */
[----:B------:R4:W-:Y:S01]  /*46d0*/  LDGSTS.E [R144+0xbe00], [R128.64], P4 ;  /* 0x0be0000080907fae */ /* 0x0009e2000a121844 */
[----:B------:R-:W-:Y:S01]  /*46e0*/  LOP3.LUT P4, RZ, R142, 0x1, RZ, 0xc0, !PT ;  /* 0x000000018eff7812 */ /* 0x000fe2000788c0ff */
[----:B-1----:R-:W-:Y:S01]  /*46f0*/  IMAD.WIDE R122, R199, 0x4, R122 ;  /* 0x00000004c77a7825 */ /* 0x002fe200078e027a */
[----:B------:R-:W-:Y:S01]  /*4700*/  SHF.R.U64 R142, R141, 0xf, RZ ;  /* 0x0000000f8d8e7819 */ /* 0x000fe200000012ff */
[----:B------:R-:W0:Y:S02]  /*4710*/  LDGDEPBAR ;  /* 0x00000000000079af */ /* 0x000e240000000000 */
[----:B--2---:R-:W-:-:S02]  /*4720*/  IMAD.WIDE R124, R199, 0x4, R124 ;  /* 0x00000004c77c7825 */ /* 0x004fc400078e027c */
[----:B------:R-:W-:Y:S02]  /*4730*/  BAR.SYNC.DEFER_BLOCKING 0x0 ;  /* 0x0000000000007b1d */ /* 0x000fe40000010000 */
[----:B---3--:R-:W-:-:S04]  /*4740*/  IMAD.WIDE R126, R199, 0x4, R126 ;  /* 0x00000004c77e7825 */ /* 0x008fc800078e027e */
[----:B----4-:R-:W-:Y:S01]  /*4750*/  IMAD.WIDE R128, R199, 0x4, R128 ;  /* 0x00000004c7807825 */ /* 0x010fe200078e0280 */
[----:B------:R-:W-:Y:S01]  /*4760*/  @!PT LDS RZ, [RZ] ;  /* 0x00000000fffff984 */ /* 0x000fe20000000800 */
[----:B------:R-:W-:Y:S01]  /*4770*/  @!PT LDS RZ, [RZ] ;  /* 0x00000000fffff984 */ /* 0x000fe20000000800 */
[----:B------:R-:W-:Y:S01]  /*4780*/  @!PT LDS RZ, [RZ] ;  /* 0x00000000fffff984 */ /* 0x000fe20000000800 */
[----:B------:R1:W-:Y:S01]  /*4790*/  LDGSTS.E [R161+0x4000], [R136.64], P3 ;  /* 0x0400000088a17fae */ /* 0x0003e20009921844 */
[----:B------:R-:W-:Y:S02]  /*47a0*/  LOP3.LUT P3, RZ, R142, 0x1, RZ, 0xc0, !PT ;  /* 0x000000018eff7812 */ /* 0x000fe4000786c0ff */
[----:B------:R-:W-:Y:S01]  /*47b0*/  SHF.R.U64 R142, R141, 0x7, RZ ;  /* 0x000000078d8e7819 */ /* 0x000fe200000012ff */
[----:B------:R2:W-:Y:S01]  /*47c0*/  LDGSTS.E [R161+0x4800], [R134.64], P1 ;  /* 0x0480000086a17fae */ /* 0x0005e20008921844 */
[----:B------:R-:W-:-:S03]  /*47d0*/  LOP3.LUT P1, RZ, R143, 0x1, RZ, 0xc0, !PT ;  /* 0x000000018fff7812 */ /* 0x000fc6000782c0ff */
[----:B------:R3:W-:Y:S01]  /*47e0*/  LDGSTS.E [R161+0x5000], [R132.64], P0 ;  /* 0x0500000084a17fae */ /* 0x0007e20008121844 */
[----:B------:R-:W-:Y:S02]  /*47f0*/  LOP3.LUT P0, RZ, R142, 0x1, RZ, 0xc0, !PT ;  /* 0x000000018eff7812 */ /* 0x000fe4000780c0ff */
[C---:B------:R-:W-:Y:S01]  /*4800*/  SHF.R.U64 R142, R141.reuse, 0x3, RZ ;  /* 0x000000038d8e7819 */ /* 0x040fe200000012ff */
[----:B------:R4:W-:Y:S01]  /*4810*/  LDGSTS.E [R161+0x5800], [R130.64], P4 ;  /* 0x0580000082a17fae */ /* 0x0009e2000a121844 */
[C---:B-1----:R-:W-:Y:S02]  /*4820*/  SHF.R.U64 R136, R141.reuse, 0x1e, RZ ;  /* 0x0000001e8d887819 */ /* 0x042fe400000012ff */
[----:B------:R-:W-:Y:S01]  /*4830*/  LOP3.LUT P4, RZ, R142, 0x1, RZ, 0xc0, !PT ;  /* 0x000000018eff7812 */ /* 0x000fe2000788c0ff */
[----:B------:R1:W-:Y:S01]  /*4840*/  LDGSTS.E [R161+0x6000], [R34.64], P3 ;  /* 0x0600000022a17fae */ /* 0x0003e20009921844 */
[C---:B--2---:R-:W-:Y:S02]  /*4850*/  SHF.R.U64 R134, R141.reuse, 0x1a, RZ ;  /* 0x0000001a8d867819 */ /* 0x044fe400000012ff */
[----:B------:R-:W-:Y:S01]  /*4860*/  LOP3.LUT P3, RZ, R136, 0x1, RZ, 0xc0, !PT ;  /* 0x0000000188ff7812 */ /* 0x000fe2000786c0ff */
[----:B------:R2:W-:Y:S01]  /*4870*/  LDGSTS.E [R161+0x6800], [R42.64], P1 ;  /* 0x068000002aa17fae */ /* 0x0005e20008921844 */
[----:B---3--:R-:W-:-:S02]  /*4880*/  SHF.R.U64 R132, R141, 0x16, RZ ;  /* 0x000000168d847819 */ /* 0x008fc400000012ff */
[----:B------:R-:W-:Y:S01]  /*4890*/  LOP3.LUT P1, RZ, R134, 0x1, RZ, 0xc0, !PT ;  /* 0x0000000186ff7812 */ /* 0x000fe2000782c0ff */
[----:B------:R2:W-:Y:S01]  /*48a0*/  LDGSTS.E [R161+0x7000], [R50.64], P0 ;  /* 0x0700000032a17fae */ /* 0x0005e20008121844 */
[----:B------:R-:W-:Y:S02]  /*48b0*/  LOP3.LUT P0, RZ, R132, 0x1, RZ, 0xc0, !PT ;  /* 0x0000000184ff7812 */ /* 0x000fe4000780c0ff */
[C---:B----4-:R-:W-:Y:S01]  /*48c0*/  SHF.R.U64 R130, R141.reuse, 0x12, RZ ;  /* 0x000000128d827819 */ /* 0x050fe200000012ff */
[----:B------:R2:W-:Y:S01]  /*48d0*/  LDGSTS.E [R161+0x7800], [R58.64], P4 ;  /* 0x078000003aa17fae */ /* 0x0005e2000a121844 */
[C---:B-1----:R-:W-:Y:S02]  /*48e0*/  SHF.R.U64 R34, R141.reuse, 0xe, RZ ;  /* 0x0000000e8d227819 */ /* 0x042fe400000012ff */
[----:B------:R-:W-:Y:S01]  /*48f0*/  LOP3.LUT P4, RZ, R130, 0x1, RZ, 0xc0, !PT ;  /* 0x0000000182ff7812 */ /* 0x000fe2000788c0ff */
[----:B------:R1:W-:Y:S01]  /*4900*/  LDGSTS.E [R160+0x4200], [R2.64], P3 ;  /* 0x0420000002a07fae */ /* 0x0003e20009921844 */
[----:B------:R-:W-:-:S02]  /*4910*/  SHF.R.U64 R35, R141, 0xa, RZ ;  /* 0x0000000a8d237819 */ /* 0x000fc400000012ff */
[----:B------:R-:W-:Y:S01]  /*4920*/  LOP3.LUT P3, RZ, R34, 0x1, RZ, 0xc0, !PT ;  /* 0x0000000122ff7812 */ /* 0x000fe2000786c0ff */
[----:B------:R2:W-:Y:S01]  /*4930*/  LDGSTS.E [R160+0x4a00], [R14.64], P1 ;  /* 0x04a000000ea07fae */ /* 0x0005e20008921844 */
[----:B------:R-:W-:Y:S02]  /*4940*/  SHF.R.U64 R34, R141, 0x6, RZ ;  /* 0x000000068d227819 */ /* 0x000fe400000012ff */
[----:B------:R-:W-:Y:S01]  /*4950*/  LOP3.LUT P1, RZ, R35, 0x1, RZ, 0xc0, !PT ;  /* 0x0000000123ff7812 */ /* 0x000fe2000782c0ff */
[----:B------:R2:W-:Y:S01]  /*4960*/  LDGSTS.E [R160+0x5200], [R22.64], P0 ;  /* 0x0520000016a07fae */ /* 0x0005e20008121844 */
[----:B------:R-:W-:Y:S02]  /*4970*/  LOP3.LUT P0, RZ, R34, 0x1, RZ, 0xc0, !PT ;  /* 0x0000000122ff7812 */ /* 0x000fe4000780c0ff */
[C---:B------:R-:W-:Y:S01]  /*4980*/  SHF.R.U64 R34, R141.reuse, 0x2, RZ ;  /* 0x000000028d227819 */ /* 0x040fe200000012ff */
[----:B------:R2:W-:Y:S01]  /*4990*/  LDGSTS.E [R160+0x5a00], [R28.64], P4 ;  /* 0x05a000001ca07fae */ /* 0x0005e2000a121844 */
[----:B-1----:R-:W-:-:S02]  /*49a0*/  SHF.R.U64 R2, R141, 0x1d, RZ ;  /* 0x0000001d8d027819 */ /* 0x002fc400000012ff */
[----:B------:R-:W-:Y:S01]  /*49b0*/  LOP3.LUT P4, RZ, R34, 0x1, RZ, 0xc0, !PT ;  /* 0x0000000122ff7812 */ /* 0x000fe2000788c0ff */
[----:B------:R2:W-:Y:S01]  /*49c0*/  LDGSTS.E [R160+0x6200], [R36.64], P3 ;  /* 0x0620000024a07fae */ /* 0x0005e20009921844 */
[C---:B------:R-:W-:Y:S02]  /*49d0*/  SHF.R.U64 R3, R141.reuse, 0x19, RZ ;  /* 0x000000198d037819 */ /* 0x040fe400000012ff */
[----:B------:R-:W-:Y:S01]  /*49e0*/  LOP3.LUT P3, RZ, R2, 0x1, RZ, 0xc0, !PT ;  /* 0x0000000102ff7812 */ /* 0x000fe2000786c0ff */
[----:B------:R2:W-:Y:S01]  /*49f0*/  LDGSTS.E [R160+0x6a00], [R44.64], P1 ;  /* 0x06a000002ca07fae */ /* 0x0005e20008921844 */
[----:B------:R-:W-:Y:S02]  /*4a00*/  SHF.R.U64 R2, R141, 0x15, RZ ;  /* 0x000000158d027819 */ /* 0x000fe400000012ff */
[----:B------:R-:W-:Y:S01]  /*4a10*/  LOP3.LUT P1, RZ, R3, 0x1, RZ, 0xc0, !PT ;  /* 0x0000000103ff7812 */ /* 0x000fe2000782c0ff */
[----:B------:R2:W-:Y:S01]  /*4a20*/  LDGSTS.E [R160+0x7200], [R52.64], P0 ;  /* 0x0720000034a07fae */ /* 0x0005e20008121844 */
[----:B------:R-:W-:-:S02]  /*4a30*/  LOP3.LUT P0, RZ, R2, 0x1, RZ, 0xc0, !PT ;  /* 0x0000000102ff7812 */ /* 0x000fc4000780c0ff */
[C---:B------:R-:W-:Y:S01]  /*4a40*/  SHF.R.U64 R3, R141.reuse, 0x11, RZ ;  /* 0x000000118d037819 */ /* 0x040fe200000012ff */
[----:B------:R2:W-:Y:S01]  /*4a50*/  LDGSTS.E [R160+0x7a00], [R60.64], P4 ;  /* 0x07a000003ca07fae */ /* 0x0005e2000a121844 */
[----:B------:R-:W-:Y:S02]  /*4a60*/  SHF.R.U64 R2, R141, 0xd, RZ ;  /* 0x0000000d8d027819 */ /* 0x000fe400000012ff */
[----:B------:R-:W-:Y:S01]  /*4a70*/  LOP3.LUT P4, RZ, R3, 0x1, RZ, 0xc0, !PT ;  /* 0x0000000103ff7812 */ /* 0x000fe2000788c0ff */
[----:B------:R2:W-:Y:S01]  /*4a80*/  LDGSTS.E [R147+0x4400], [R6.64], P3 ;  /* 0x0440000006937fae */ /* 0x0005e20009921844 */
[C---:B------:R-:W-:Y:S02]  /*4a90*/  SHF.R.U64 R3, R141.reuse, 0x9, RZ ;  /* 0x000000098d037819 */ /* 0x040fe400000012ff */
[----:B------:R-:W-:Y:S01]  /*4aa0*/  LOP3.LUT P3, RZ, R2, 0x1, RZ, 0xc0, !PT ;  /* 0x0000000102ff7812 */ /* 0x000fe2000786c0ff */
[----:B------:R2:W-:Y:S01]  /*4ab0*/  LDGSTS.E [R147+0x4c00], [R18.64], P1 ;  /* 0x04c0000012937fae */ /* 0x0005e20008921844 */
[----:B------:R-:W-:-:S02]  /*4ac0*/  SHF.R.U64 R2, R141, 0x5, RZ ;  /* 0x000000058d027819 */ /* 0x000fc400000012ff */
[----:B------:R-:W-:Y:S01]  /*4ad0*/  LOP3.LUT P1, RZ, R3, 0x1, RZ, 0xc0, !PT ;  /* 0x0000000103ff7812 */ /* 0x000fe2000782c0ff */
[----:B------:R2:W-:Y:S01]  /*4ae0*/  LDGSTS.E [R147+0x5400], [R24.64], P0 ;  /* 0x0540000018937fae */ /* 0x0005e20008121844 */
[----:B------:R-:W-:Y:S02]  /*4af0*/  LOP3.LUT P0, RZ, R2, 0x1, RZ, 0xc0, !PT ;  /* 0x0000000102ff7812 */ /* 0x000fe4000780c0ff */
[C---:B------:R-:W-:Y:S01]  /*4b00*/  SHF.R.U64 R3, R141.reuse, 0x1, RZ ;  /* 0x000000018d037819 */ /* 0x040fe200000012ff */
[----:B------:R2:W-:Y:S01]  /*4b10*/  LDGSTS.E [R147+0x5c00], [R30.64], P4 ;  /* 0x05c000001e937fae */ /* 0x0005e2000a121844 */
[----:B------:R-:W-:Y:S02]  /*4b20*/  SHF.R.U64 R2, R141, 0x1c, RZ ;  /* 0x0000001c8d027819 */ /* 0x000fe400000012ff */
        /* <DEDUP_REMOVED lines=11> */
[----:B------:R-:W-:-:S02]  /*4be0*/  SHF.R.U64 R2, R141, 0xc, RZ ;  /* 0x0000000c8d027819 */ /* 0x000fc400000012ff */
[----:B------:R-:W-:Y:S01]  /*4bf0*/  LOP3.LUT P4, RZ, R3, 0x1, RZ, 0xc0, !PT ;  /* 0x0000000103ff7812 */ /* 0x000fe2000788c0ff */
[----:B------:R2:W-:Y:S01]  /*4c00*/  LDGSTS.E [R145+0x4600], [R12.64], P3 ;  /* 0x046000000c917fae */ /* 0x0005e20009921844 */
[----:B------:R-:W-:Y:S02]  /*4c10*/  LOP3.LUT P3, RZ, R2, 0x1, RZ, 0xc0, !PT ;  /* 0x0000000102ff7812 */ /* 0x000fe4000786c0ff */
[----:B------:R-:W-:Y:S01]  /*4c20*/  SHF.R.U64 R3, R141, 0x8, RZ ;  /* 0x000000088d037819 */ /* 0x000fe200000012ff */
[----:B------:R2:W-:Y:S01]  /*4c30*/  LDGSTS.E [R145+0x4e00], [R20.64], P1 ;  /* 0x04e0000014917fae */ /* 0x0005e20008921844 */
[----:B------:R-:W-:Y:S02]  /*4c40*/  ISETP.GT.AND P1, PT, R17, 0x3f, PT ;  /* 0x0000003f1100780c */ /* 0x000fe40003f24270 */
[----:B------:R-:W-:Y:S01]  /*4c50*/  SEL R2, RZ, 0x4, P6 ;  /* 0x00000004ff027807 */ /* 0x000fe20003000000 */
[----:B------:R2:W-:Y:S01]  /*4c60*/  LDGSTS.E [R145+0x5600], [R26.64], P0 ;  /* 0x056000001a917fae */ /* 0x0005e20008121844 */
[----:B------:R-:W-:-:S02]  /*4c70*/  SHF.R.U64 R141, R141, 0x4, RZ ;  /* 0x000000048d8d7819 */ /* 0x000fc400000012ff */
[----:B------:R-:W-:Y:S01]  /*4c80*/  LOP3.LUT P0, RZ, R3, 0x1, RZ, 0xc0, !PT ;  /* 0x0000000103ff7812 */ /* 0x000fe2000780c0ff */
[----:B------:R2:W-:Y:S01]  /*4c90*/  LDGSTS.E [R145+0x5e00], [R32.64], P4 ;  /* 0x05e0000020917fae */ /* 0x0005e2000a121844 */
[----:B------:R-:W-:Y:S02]  /*4ca0*/  SEL R2, R2, RZ, P1 ;  /* 0x000000ff02027207 */ /* 0x000fe40000800000 */
[----:B------:R-:W-:Y:S01]  /*4cb0*/  LOP3.LUT P1, RZ, R141, 0x1, RZ, 0xc0, !PT ;  /* 0x000000018dff7812 */ /* 0x000fe2000782c0ff */
[----:B------:R2:W-:Y:S01]  /*4cc0*/  LDGSTS.E [R145+0x6600], [R40.64], P3 ;  /* 0x0660000028917fae */ /* 0x0005e20009921844 */
[----:B------:R-:W-:-:S07]  /*4cd0*/  ISETP.NE.U32.AND P6, PT, R2, RZ, PT ;  /* 0x000000ff0200720c */ /* 0x000fce0003fc5070 */
[----:B------:R2:W-:Y:S04]  /*4ce0*/  LDGSTS.E [R145+0x6e00], [R48.64], P0 ;  /* 0x06e0000030917fae */ /* 0x0005e80008121844 */
[----:B------:R2:W-:Y:S04]  /*4cf0*/  LDGSTS.E [R145+0x7600], [R56.64], P1 ;  /* 0x0760000038917fae */ /* 0x0005e80008921844 */
[----:B------:R2:W-:Y:S04]  /*4d00*/  LDGSTS.E [R145+0x7e00], [R64.64], !P5 ;  /* 0x07e0000040917fae */ /* 0x0005e8000e921844 */
[----:B------:R-:W0:Y:S04]  /*4d10*/  LDGDEPBAR ;  /* 0x00000000000079af */ /* 0x000e280000000000 */
[----:B------:R2:W-:Y:S04]  /*4d20*/  LDGSTS.E [R198+0xc000], [R66.64], P6 ;  /* 0x0c00000042c67fae */ /* 0x0005e8000b121844 */
        /* <DEDUP_REMOVED lines=31> */
[----:B------:R-:W0:Y:S01]  /*4f20*/  LDGDEPBAR ;  /* 0x00000000000079af */ /* 0x000e220000000000 */
[----:B------:R-:W-:Y:S05]  /*4f30*/  @P2 BRA `(.L_x_0) ;  /* 0x0000043000002947 */ /* 0x000fea0003800000 */
[----:B------:R-:W-:Y:S01]  /*4f40*/  IMAD.SHL.U32 R0, R148, 0x20, RZ ;  /* 0x0000002094007824 */ /* 0x000fe200078e00ff */
[----:B--2---:R-:W-:Y:S01]  /*4f50*/  CS2R R112, SRZ ;  /* 0x0000000000707805 */ /* 0x004fe2000001ff00 */
[----:B------:R-:W-:Y:S01]  /*4f60*/  CS2R R114, SRZ ;  /* 0x0000000000727805 */ /* 0x000fe2000001ff00 */
[----:B------:R-:W-:Y:S01]  /*4f70*/  CS2R R64, SRZ ;  /* 0x0000000000407805 */ /* 0x000fe2000001ff00 */
[----:B------:R-:W-:Y:S01]  /*4f80*/  CS2R R66, SRZ ;  /* 0x0000000000427805 */ /* 0x000fe2000001ff00 */
[----:B------:R1:W-:Y:S01]  /*4f90*/  STL [R1+0x3c], R0 ;  /* 0x00003c0001007387 */ /* 0x0003e20000100800 */
[----:B------:R-:W-:Y:S01]  /*4fa0*/  CS2R R56, SRZ ;  /* 0x0000000000387805 */ /* 0x000fe2000001ff00 */
        /* <DEDUP_REMOVED lines=59> */
[----:B------:R-:W-:Y:S05]  /*5360*/  BRA `(.L_x_1) ;  /* 0x000047a000007947 */ /* 0x000fea0003800000 */
.L_x_0:
[----:B--2---:R-:W-:Y:S01]  /*5370*/  IMAD.SHL.U32 R25, R199, 0x8, RZ ;  /* 0x00000008c7197824 */ /* 0x004fe200078e00ff */
[----:B------:R-:W-:Y:S01]  /*5380*/  SHF.R.S32.HI R3, RZ, 0x1f, R140 ;  /* 0x0000001fff037819 */ /* 0x000fe2000001148c */
[----:B------:R-:W-:Y:S01]  /*5390*/  IMAD.SHL.U32 R146, R148, 0x20, RZ ;  /* 0x0000002094927824 */ /* 0x000fe200078e00ff */
[----:B------:R-:W-:Y:S01]  /*53a0*/  SHF.R.S32.HI R24, RZ, 0x1f, R199 ;  /* 0x0000001fff187819 */ /* 0x000fe200000114c7 */
[----:B------:R-:W-:Y:S01]  /*53b0*/  IMAD.MOV.U32 R147, RZ, RZ, c[0x0][0x188] ;  /* 0x00006200ff937624 */ /* 0x000fe200078e00ff */
[----:B------:R-:W-:Y:S01]  /*53c0*/  SHF.L.U64.HI R6, R140, 0x2, R3 ;  /* 0x000000028c067819 */ /* 0x000fe20000010203 */
[----:B------:R-:W-:Y:S01]  /*53d0*/  IMAD.MOV.U32 R197, RZ, RZ, RZ ;  /* 0x000000ffffc57224 */ /* 0x000fe200078e00ff */
[----:B------:R-:W-:Y:S01]  /*53e0*/  SHF.R.S32.HI R7, RZ, 0x1f, R200 ;  /* 0x0000001fff077819 */ /* 0x000fe200000114c8 */
[----:B------:R-:W-:Y:S01]  /*53f0*/  STL [R1+0x3c], R146 ;  /* 0x00003c9201007387 */ /* 0x000fe20000100800 */
[----:B------:R-:W-:Y:S01]  /*5400*/  SHF.R.S32.HI R2, RZ, 0x1f, R139 ;  /* 0x0000001fff027819 */ /* 0x000fe2000001148b */
[----:B------:R-:W-:Y:S01]  /*5410*/  IMAD R147, R147, 0x1f, RZ ;  /* 0x0000001f93937824 */ /* 0x000fe200078e02ff */
[----:B------:R-:W-:Y:S01]  /*5420*/  SHF.L.U64.HI R26, R199, 0x3, R24 ;  /* 0x00000003c71a7819 */ /* 0x000fe20000010218 */
[----:B------:R-:W-:Y:S01]  /*5430*/  IMAD.MOV.U32 R194, RZ, RZ, 0x1 ;  /* 0x00000001ffc27424 */ /* 0x000fe200078e00ff */
[CC--:B------:R-:W-:Y:S01]  /*5440*/  LEA R201, P0, R200.reuse, R25.reuse, 0x2 ;  /* 0x00000019c8c97211 */ /* 0x0c0fe200078010ff */
[----:B------:R-:W-:Y:S01]  /*5450*/  IMAD.MOV.U32 R196, RZ, RZ, -0x1 ;  /* 0xffffffffffc47424 */ /* 0x000fe200078e00ff */
[----:B------:R-:W-:Y:S01]  /*5460*/  SHF.R.S32.HI R3, RZ, 0x1f, R138 ;  /* 0x0000001fff037819 */ /* 0x000fe2000001148a */
[----:B------:R-:W-:Y:S01]  /*5470*/  CS2R R112, SRZ ;  /* 0x0000000000707805 */ /* 0x000fe2000001ff00 */
[----:B------:R-:W-:Y:S01]  /*5480*/  SHF.L.U64.HI R13, R139, 0x2, R2 ;  /* 0x000000028b0d7819 */ /* 0x000fe20000010202 */
[----:B------:R-:W-:Y:S01]  /*5490*/  CS2R R114, SRZ ;  /* 0x0000000000727805 */ /* 0x000fe2000001ff00 */
[-C--:B------:R-:W-:Y:S01]  /*54a0*/  LEA.HI.X R200, R200, R26.reuse, R7, 0x2, P0 ;  /* 0x0000001ac8c87211 */ /* 0x080fe200000f1407 */
[----:B------:R-:W-:Y:S01]  /*54b0*/  CS2R R64, SRZ ;  /* 0x0000000000407805 */ /* 0x000fe2000001ff00 */
[----:B------:R-:W-:Y:S01]  /*54c0*/  SHF.L.U64.HI R2, R138, 0x2, R3 ;  /* 0x000000028a027819 */ /* 0x000fe20000010203 */
[----:B------:R-:W-:Y:S01]  /*54d0*/  CS2R R66, SRZ ;  /* 0x0000000000427805 */ /* 0x000fe2000001ff00 */
[----:B------:R-:W-:Y:S01]  /*54e0*/  SHF.R.S32.HI R13, RZ, 0x1f, R204 ;  /* 0x0000001fff0d7819 */ /* 0x000fe200000114cc */
[----:B------:R-:W-:Y:S01]  /*54f0*/  CS2R R56, SRZ ;  /* 0x0000000000387805 */ /* 0x000fe2000001ff00 */
[----:B------:R-:W-:Y:S01]  /*5500*/  SHF.R.S32.HI R7, RZ, 0x1f, R206 ;  /* 0x0000001fff077819 */ /* 0x000fe200000114ce */
[----:B------:R-:W-:Y:S01]  /*5510*/  CS2R R58, SRZ ;  /* 0x00000000003a7805 */ /* 0x000fe2000001ff00 */
[-C--:B------:R-:W-:Y:S01]  /*5520*/  LEA R205, P1, R204, R25.reuse, 0x2 ;  /* 0x00000019cccd7211 */ /* 0x080fe200078210ff */
[----:B------:R-:W-:Y:S01]  /*5530*/  CS2R R68, SRZ ;  /* 0x0000000000447805 */ /* 0x000fe2000001ff00 */
[-C--:B------:R-:W-:Y:S01]  /*5540*/  LEA R207, P2, R206, R25.reuse, 0x2 ;  /* 0x00000019cecf7211 */ /* 0x080fe200078410ff */
        /* <DEDUP_REMOVED lines=9> */
[-C--:B------:R-:W-:Y:S01]  /*55e0*/  LEA.HI.X R204, R204, R26.reuse, R13, 0x2, P1 ;  /* 0x0000001acccc7211 */ /* 0x080fe200008f140d */
[----:B------:R-:W-:Y:S01]  /*55f0*/  CS2R R168, SRZ ;  /* 0x0000000000a87805 */ /* 0x000fe2000001ff00 */
[-C--:B------:R-:W-:Y:S01]  /*5600*/  LEA.HI.X R206, R206, R26.reuse, R7, 0x2, P2 ;  /* 0x0000001acece7211 */ /* 0x080fe200010f1407 */
[----:B------:R-:W-:Y:S01]  /*5610*/  CS2R R170, SRZ ;  /* 0x0000000000aa7805 */ /* 0x000fe2000001ff00 */
[-C--:B------:R-:W-:Y:S01]  /*5620*/  LEA.HI.X R202, R202, R26.reuse, R15, 0x2, P0 ;  /* 0x0000001acaca7211 */ /* 0x080fe200000f140f */
[----:B------:R-:W-:Y:S01]  /*5630*/  CS2R R120, SRZ ;  /* 0x0000000000787805 */ /* 0x000fe2000001ff00 */
[-C--:B------:R-:W-:Y:S01]  /*5640*/  LEA.HI.X R208, R208, R26.reuse, R3, 0x2, P3 ;  /* 0x0000001ad0d07211 */ /* 0x080fe200018f1403 */
        /* <DEDUP_REMOVED lines=63> */
[----:B------:R-:W-:Y:S01]  /*5a40*/  LEA R233, P3, R232, R25, 0x2 ;  /* 0x00000019e8e97211 */ /* 0x000fe200078610ff */
[----:B------:R-:W-:Y:S01]  /*5a50*/  CS2R R118, SRZ ;  /* 0x0000000000767805 */ /* 0x000fe2000001ff00 */
[-C--:B------:R-:W-:Y:S01]  /*5a60*/  LEA.HI.X R228, R228, R26.reuse, R13, 0x2, P1 ;  /* 0x0000001ae4e47211 */ /* 0x080fe200008f140d */
[----:B------:R-:W-:Y:S01]  /*5a70*/  CS2R R184, SRZ ;  /* 0x0000000000b87805 */ /* 0x000fe2000001ff00 */
[-C--:B------:R-:W-:Y:S01]  /*5a80*/  LEA.HI.X R230, R230, R26.reuse, R7, 0x2, P2 ;  /* 0x0000001ae6e67211 */ /* 0x080fe200010f1407 */
[----:B------:R-:W-:Y:S01]  /*5a90*/  CS2R R186, SRZ ;  /* 0x0000000000ba7805 */ /* 0x000fe2000001ff00 */
[-C--:B------:R-:W-:Y:S01]  /*5aa0*/  LEA.HI.X R226, R226, R26.reuse, R15, 0x2, P0 ;  /* 0x0000001ae2e27211 */ /* 0x080fe200000f140f */
[----:B------:R-:W-:Y:S01]  /*5ab0*/  CS2R R176, SRZ ;  /* 0x0000000000b07805 */ /* 0x000fe2000001ff00 */
[----:B------:R-:W-:Y:S01]  /*5ac0*/  LEA.HI.X R232, R232, R26, R3, 0x2, P3 ;  /* 0x0000001ae8e87211 */ /* 0x000fe200018f1403 */
[----:B------:R-:W-:Y:S01]  /*5ad0*/  CS2R R178, SRZ ;  /* 0x0000000000b27805 */ /* 0x000fe2000001ff00 */
[----:B------:R-:W-:Y:S01]  /*5ae0*/  SHF.R.S32.HI R13, RZ, 0x1f, R236 ;  /* 0x0000001fff0d7819 */ /* 0x000fe200000114ec */
[----:B------:R-:W-:Y:S01]  /*5af0*/  CS2R R80, SRZ ;  /* 0x0000000000507805 */ /* 0x000fe2000001ff00 */
[----:B------:R-:W-:-:S02]  /*5b00*/  SHF.R.S32.HI R7, RZ, 0x1f, R238 ;  /* 0x0000001fff077819 */ /* 0x000fc400000114ee */
[-C--:B------:R-:W-:Y:S02]  /*5b10*/  LEA R237, P1, R236, R25.reuse, 0x2 ;  /* 0x00000019eced7211 */ /* 0x080fe400078210ff */
[-C--:B------:R-:W-:Y:S02]  /*5b20*/  LEA R239, P2, R238, R25.reuse, 0x2 ;  /* 0x00000019eeef7211 */ /* 0x080fe400078410ff */
[----:B------:R-:W-:Y:S02]  /*5b30*/  SHF.R.S32.HI R15, RZ, 0x1f, R234 ;  /* 0x0000001fff0f7819 */ /* 0x000fe400000114ea */
[----:B------:R-:W-:Y:S02]  /*5b40*/  SHF.R.S32.HI R3, RZ, 0x1f, R240 ;  /* 0x0000001fff037819 */ /* 0x000fe400000114f0 */
[-C--:B------:R-:W-:Y:S02]  /*5b50*/  LEA R235, P0, R234, R25.reuse, 0x2 ;  /* 0x00000019eaeb7211 */ /* 0x080fe400078010ff */
[----:B------:R-:W-:-:S02]  /*5b60*/  LEA R241, P3, R240, R25, 0x2 ;  /* 0x00000019f0f17211 */ /* 0x000fc400078610ff */
[-C--:B------:R-:W-:Y:S02]  /*5b70*/  LEA.HI.X R236, R236, R26.reuse, R13, 0x2, P1 ;  /* 0x0000001aecec7211 */ /* 0x080fe400008f140d */
[-C--:B------:R-:W-:Y:S02]  /*5b80*/  LEA.HI.X R238, R238, R26.reuse, R7, 0x2, P2 ;  /* 0x0000001aeeee7211 */ /* 0x080fe400010f1407 */
[-C--:B------:R-:W-:Y:S02]  /*5b90*/  LEA.HI.X R234, R234, R26.reuse, R15, 0x2, P0 ;  /* 0x0000001aeaea7211 */ /* 0x080fe400000f140f */
[----:B------:R-:W-:Y:S02]  /*5ba0*/  LEA.HI.X R240, R240, R26, R3, 0x2, P3 ;  /* 0x0000001af0f07211 */ /* 0x000fe400018f1403 */
[----:B------:R-:W-:Y:S02]  /*5bb0*/  SHF.R.S32.HI R13, RZ, 0x1f, R244 ;  /* 0x0000001fff0d7819 */ /* 0x000fe400000114f4 */
        /* <DEDUP_REMOVED lines=12> */
[----:B------:R-:W-:-:S02]  /*5c80*/  LEA R22, P1, R252, R25, 0x2 ;  /* 0x00000019fc167211 */ /* 0x000fc400078210ff */
[----:B------:R-:W-:Y:S02]  /*5c90*/  SHF.R.S32.HI R12, RZ, 0x1f, R17 ;  /* 0x0000001fff0c7819 */ /* 0x000fe40000011411 */
[----:B------:R-:W-:Y:S02]  /*5ca0*/  SHF.R.S32.HI R13, RZ, 0x1f, R250 ;  /* 0x0000001fff0d7819 */ /* 0x000fe400000114fa */
[----:B------:R-:W-:Y:S02]  /*5cb0*/  SHF.R.S32.HI R3, RZ, 0x1f, R16 ;  /* 0x0000001fff037819 */ /* 0x000fe40000011410 */
[-C--:B------:R-:W-:Y:S02]  /*5cc0*/  LEA R251, P0, R250, R25.reuse, 0x2 ;  /* 0x00000019fafb7211 */ /* 0x080fe400078010ff */
[----:B------:R-:W-:Y:S02]  /*5cd0*/  LEA R21, P2, R16, R25, 0x2 ;  /* 0x0000001910157211 */ /* 0x000fe400078410ff */
[----:B------:R-:W-:Y:S01]  /*5ce0*/  LEA.HI.X R252, R252, R26, R7, 0x2, P1 ;  /* 0x0000001afcfc7211 */ /* 0x000fe200008f1407 */
[----:B------:R-:W-:Y:S01]  /*5cf0*/  IMAD.SHL.U32 R7, R148, 0x2, RZ ;  /* 0x0000000294077824 */ /* 0x000fe200078e00ff */
[----:B------:R-:W-:-:S02]  /*5d00*/  LEA.HI R23, R12, R17, RZ, 0x5 ;  /* 0x000000110c177211 */ /* 0x000fc400078f28ff */
[-C--:B------:R-:W-:Y:S02]  /*5d10*/  LEA.HI.X R250, R250, R26.reuse, R13, 0x2, P0 ;  /* 0x0000001afafa7211 */ /* 0x080fe400000f140d */
[----:B------:R-:W-:Y:S02]  /*5d20*/  LEA.HI.X R16, R16, R26, R3, 0x2, P2 ;  /* 0x0000001a10107211 */ /* 0x000fe400010f1403 */
[----:B------:R-:W-:Y:S02]  /*5d30*/  SHF.R.S32.HI R14, RZ, 0x1f, R9 ;  /* 0x0000001fff0e7819 */ /* 0x000fe40000011409 */
[-C--:B------:R-:W-:Y:S02]  /*5d40*/  LEA R18, P1, R9, R25.reuse, 0x2 ;  /* 0x0000001909127211 */ /* 0x080fe400078210ff */
[----:B------:R-:W-:Y:S02]  /*5d50*/  SHF.R.S32.HI R13, RZ, 0x1f, R8 ;  /* 0x0000001fff0d7819 */ /* 0x000fe40000011408 */
[----:B------:R-:W-:-:S02]  /*5d60*/  LEA R17, P2, R8, R25, 0x2 ;  /* 0x0000001908117211 */ /* 0x000fc400078410ff */
[----:B------:R-:W-:Y:S02]  /*5d70*/  SHF.R.S32.HI R12, RZ, 0x1f, R11 ;  /* 0x0000001fff0c7819 */ /* 0x000fe4000001140b */
[----:B------:R-:W-:Y:S02]  /*5d80*/  LEA R20, P3, R11, R25, 0x2 ;  /* 0x000000190b147211 */ /* 0x000fe400078610ff */
[-C--:B------:R-:W-:Y:S02]  /*5d90*/  LEA.HI.X R9, R9, R26.reuse, R14, 0x2, P1 ;  /* 0x0000001a09097211 */ /* 0x080fe400008f140e */
[----:B------:R-:W-:Y:S02]  /*5da0*/  LEA.HI.X R8, R8, R26, R13, 0x2, P2 ;  /* 0x0000001a08087211 */ /* 0x000fe400010f140d */
[----:B------:R-:W-:Y:S02]  /*5db0*/  IADD3 R201, P1, R201, c[0x0][0x168], RZ ;  /* 0x00005a00c9c97a10 */ /* 0x000fe40007f3e0ff */
[----:B------:R-:W-:-:S02]  /*5dc0*/  IADD3 R203, P2, R203, c[0x0][0x168], RZ ;  /* 0x00005a00cbcb7a10 */ /* 0x000fc40007f5e0ff */
[----:B------:R-:W-:Y:S02]  /*5dd0*/  IADD3 R205, P4, R205, c[0x0][0x168], RZ ;  /* 0x00005a00cdcd7a10 */ /* 0x000fe40007f9e0ff */
[----:B------:R-:W-:Y:S02]  /*5de0*/  LEA.HI.X R11, R11, R26, R12, 0x2, P3 ;  /* 0x0000001a0b0b7211 */ /* 0x000fe400018f140c */
[----:B------:R-:W-:Y:S02]  /*5df0*/  IADD3 R207, P5, R207, c[0x0][0x168], RZ ;  /* 0x00005a00cfcf7a10 */ /* 0x000fe40007fbe0ff */
[----:B------:R-:W-:Y:S02]  /*5e00*/  IADD3 R209, P3, R209, c[0x0][0x168], RZ ;  /* 0x00005a00d1d17a10 */ /* 0x000fe40007f7e0ff */
[----:B------:R-:W-:Y:S02]  /*5e10*/  IADD3.X R200, R200, c[0x0][0x16c], RZ, P1, !PT ;  /* 0x00005b00c8c87a10 */ /* 0x000fe40000ffe4ff */
[----:B------:R-:W-:-:S02]  /*5e20*/  IADD3 R211, P1, R211, c[0x0][0x168], RZ ;  /* 0x00005a00d3d37a10 */ /* 0x000fc40007f3e0ff */
[----:B------:R-:W-:Y:S02]  /*5e30*/  IADD3.X R202, R202, c[0x0][0x16c], RZ, P2, !PT ;  /* 0x00005b00caca7a10 */ /* 0x000fe400017fe4ff */
[----:B------:R-:W-:Y:S02]  /*5e40*/  IADD3 R213, P2, R213, c[0x0][0x168], RZ ;  /* 0x00005a00d5d57a10 */ /* 0x000fe40007f5e0ff */
[----:B------:R-:W-:Y:S02]  /*5e50*/  IADD3.X R204, R204, c[0x0][0x16c], RZ, P4, !PT ;  /* 0x00005b00cccc7a10 */ /* 0x000fe400027fe4ff */
        /* <DEDUP_REMOVED lines=32> */
[----:B------:R-:W-:-:S02]  /*6060*/  LOP3.LUT R3, R148, 0x7, RZ, 0xc0, !PT ;  /* 0x0000000794037812 */ /* 0x000fc400078ec0ff */
[----:B------:R-:W-:Y:S02]  /*6070*/  IADD3 R247, P5, R247, c[0x0][0x168], RZ ;  /* 0x00005a00f7f77a10 */ /* 0x000fe40007fbe0ff */
[----:B------:R-:W-:Y:S01]  /*6080*/  IADD3.X R238, R238, c[0x0][0x16c], RZ, P3, !PT ;  /* 0x00005b00eeee7a10 */ /* 0x000fe20001ffe4ff */
[----:B------:R-:W-:Y:S01]  /*6090*/  IMAD R12, R3, 0x90, RZ ;  /* 0x00000090030c7824 */ /* 0x000fe200078e02ff */
[----:B------:R-:W-:Y:S02]  /*60a0*/  IADD3 R249, P3, R249, c[0x0][0x168], RZ ;  /* 0x00005a00f9f97a10 */ /* 0x000fe40007f7e0ff */
[----:B------:R-:W-:Y:S02]  /*60b0*/  IADD3.X R240, R240, c[0x0][0x16c], RZ, P1, !PT ;  /* 0x00005b00f0f07a10 */ /* 0x000fe40000ffe4ff */
[----:B------:R-:W-:Y:S02]  /*60c0*/  LEA R19, P0, R10, R25, 0x2 ;  /* 0x000000190a137211 */ /* 0x000fe400078010ff */
[----:B------:R-:W-:-:S02]  /*60d0*/  SHF.R.S32.HI R23, RZ, 0x5, R23 ;  /* 0x00000005ff177819 */ /* 0x000fc40000011417 */
[----:B------:R-:W-:Y:S02]  /*60e0*/  IADD3 R251, P1, R251, c[0x0][0x168], RZ ;  /* 0x00005a00fbfb7a10 */ /* 0x000fe40007f3e0ff */
[----:B------:R-:W-:Y:S01]  /*60f0*/  IADD3.X R242, R242, c[0x0][0x16c], RZ, P2, !PT ;  /* 0x00005b00f2f27a10 */ /* 0x000fe200017fe4ff */
[----:B------:R-:W-:Y:S01]  /*6100*/  STL [R1+0x30], R23 ;  /* 0x0000301701007387 */ /* 0x000fe20000100800 */
[----:B------:R-:W-:Y:S02]  /*6110*/  SHF.R.S32.HI R15, RZ, 0x1f, R10 ;  /* 0x0000001fff0f7819 */ /* 0x000fe4000001140a */
[----:B------:R-:W-:Y:S02]  /*6120*/  IADD3 R22, P2, R22, c[0x0][0x168], RZ ;  /* 0x00005a0016167a10 */ /* 0x000fe40007f5e0ff */
[----:B------:R-:W-:Y:S02]  /*6130*/  IADD3.X R244, R244, c[0x0][0x16c], RZ, P4, !PT ;  /* 0x00005b00f4f47a10 */ /* 0x000fe400027fe4ff */
[----:B------:R-:W-:Y:S01]  /*6140*/  IADD3 R21, P4, R21, c[0x0][0x168], RZ ;  /* 0x00005a0015157a10 */ /* 0x000fe20007f9e0ff */
[----:B------:R-:W-:Y:S01]  /*6150*/  STL [R1], R22 ;  /* 0x0000001601007387 */ /* 0x000fe20000100800 */
[----:B------:R-:W-:-:S02]  /*6160*/  IADD3.X R246, R246, c[0x0][0x16c], RZ, P5, !PT ;  /* 0x00005b00f6f67a10 */ /* 0x000fc40002ffe4ff */
[----:B------:R-:W-:Y:S01]  /*6170*/  IADD3 R20, P5, R20, c[0x0][0x168], RZ ;  /* 0x00005a0014147a10 */ /* 0x000fe20007fbe0ff */
[----:B------:R-:W-:Y:S01]  /*6180*/  STL [R1+0x8], R21 ;  /* 0x0000081501007387 */ /* 0x000fe20000100800 */
[----:B------:R-:W-:Y:S02]  /*6190*/  IADD3.X R248, R248, c[0x0][0x16c], RZ, P3, !PT ;  /* 0x00005b00f8f87a10 */ /* 0x000fe40001ffe4ff */
[----:B------:R-:W-:Y:S01]  /*61a0*/  IADD3 R19, P3, R19, c[0x0][0x168], RZ ;  /* 0x00005a0013137a10 */ /* 0x000fe20007f7e0ff */
[----:B------:R-:W-:Y:S01]  /*61b0*/  STL [R1+0x10], R20 ;  /* 0x0000101401007387 */ /* 0x000fe20000100800 */
[----:B------:R-:W-:Y:S02]  /*61c0*/  IADD3.X R250, R250, c[0x0][0x16c], RZ, P1, !PT ;  /* 0x00005b00fafa7a10 */ /* 0x000fe40000ffe4ff */
[----:B------:R-:W-:Y:S01]  /*61d0*/  LEA.HI.X R10, R10, R26, R15, 0x2, P0 ;  /* 0x0000001a0a0a7211 */ /* 0x000fe200000f140f */
[----:B------:R-:W-:Y:S01]  /*61e0*/  STL [R1+0x18], R19 ;  /* 0x0000181301007387 */ /* 0x000fe20000100800 */
[----:B------:R-:W-:Y:S01]  /*61f0*/  IADD3 R18, P1, R18, c[0x0][0x168], RZ ;  /* 0x00005a0012127a10 */ /* 0x000fe20007f3e0ff */
[----:B------:R-:W-:Y:S01]  /*6200*/  CS2R R14, SRZ ;  /* 0x00000000000e7805 */ /* 0x000fe2000001ff00 */
[----:B------:R-:W-:-:S02]  /*6210*/  IADD3.X R252, R252, c[0x0][0x16c], RZ, P2, !PT ;  /* 0x00005b00fcfc7a10 */ /* 0x000fc400017fe4ff */
[----:B------:R-:W-:Y:S01]  /*6220*/  IADD3 R17, P2, R17, c[0x0][0x168], RZ ;  /* 0x00005a0011117a10 */ /* 0x000fe20007f5e0ff */
[----:B------:R-:W-:Y:S01]  /*6230*/  STL [R1+0x20], R18 ;  /* 0x0000201201007387 */ /* 0x000fe20000100800 */
[----:B------:R-:W-:Y:S02]  /*6240*/  IADD3.X R16, R16, c[0x0][0x16c], RZ, P4, !PT ;  /* 0x00005b0010107a10 */ /* 0x000fe400027fe4ff */
[----:B------:R-:W-:Y:S01]  /*6250*/  LOP3.LUT R7, R12, 0x30, R7, 0x78, !PT ;  /* 0x000000300c077812 */ /* 0x000fe200078e7807 */
[----:B------:R-:W-:Y:S01]  /*6260*/  STL [R1+0x28], R17 ;  /* 0x0000281101007387 */ /* 0x000fe20000100800 */
[----:B------:R-:W-:Y:S01]  /*6270*/  IADD3.X R11, R11, c[0x0][0x16c], RZ, P5, !PT ;  /* 0x00005b000b0b7a10 */ /* 0x000fe20002ffe4ff */
[----:B------:R-:W-:Y:S01]  /*6280*/  CS2R R12, SRZ ;  /* 0x00000000000c7805 */ /* 0x000fe2000001ff00 */
[----:B------:R-:W-:Y:S01]  /*6290*/  IADD3.X R10, R10, c[0x0][0x16c], RZ, P3, !PT ;  /* 0x00005b000a0a7a10 */ /* 0x000fe20001ffe4ff */
[----:B------:R-:W-:Y:S01]  /*62a0*/  STL [R1+0x4], R16 ;  /* 0x0000041001007387 */ /* 0x000fe20000100800 */
[----:B------:R-:W-:-:S02]  /*62b0*/  IADD3.X R9, R9, c[0x0][0x16c], RZ, P1, !PT ;  /* 0x00005b0009097a10 */ /* 0x000fc40000ffe4ff */
[----:B------:R-:W-:Y:S01]  /*62c0*/  IADD3.X R8, R8, c[0x0][0x16c], RZ, P2, !PT ;  /* 0x00005b0008087a10 */ /* 0x000fe200017fe4ff */
[----:B------:R-:W-:Y:S01]  /*62d0*/  STL [R1+0xc], R11 ;  /* 0x00000c0b01007387 */ /* 0x000fe20000100800 */
[----:B------:R-:W-:Y:S01]  /*62e0*/  SHF.L.U64.HI R3, R199, 0x2, R24 ;  /* 0x00000002c7037819 */ /* 0x000fe20000010218 */
[----:B------:R-:W-:Y:S01]  /*62f0*/  IMAD.MOV.U32 R199, RZ, RZ, c[0x0][0x188] ;  /* 0x00006200ffc77624 */ /* 0x000fe200078e00ff */
[----:B------:R-:W-:Y:S01]  /*6300*/  LOP3.LUT R7, R7, 0x400, R146, 0xf8, !PT ;  /* 0x0000040007077812 */ /* 0x000fe200078ef892 */
[----:B------:R-:W-:Y:S01]  /*6310*/  STL [R1+0x14], R10 ;  /* 0x0000140a01007387 */ /* 0x000fe20000100800 */
[----:B------:R-:W-:Y:S01]  /*6320*/  LOP3.LUT R145, R148, 0x3, RZ, 0xc0, !PT ;  /* 0x0000000394917812 */ /* 0x000fe200078ec0ff */
[----:B------:R-:W-:Y:S01]  /*6330*/  IMAD.SHL.U32 R199, R199, 0x20, RZ ;  /* 0x00000020c7c77824 */ /* 0x000fe200078e00ff */
[----:B------:R-:W-:Y:S01]  /*6340*/  SHF.R.S32.HI R110, RZ, 0x1f, R193 ;  /* 0x0000001fff6e7819 */ /* 0x000fe200000114c1 */
[----:B------:R1:W-:Y:S01]  /*6350*/  STL [R1+0x1c], R9 ;  /* 0x00001c0901007387 */ /* 0x0003e20000100800 */
[----:B------:R-:W-:-:S02]  /*6360*/  SHF.R.S32.HI R111, RZ, 0x1f, R147 ;  /* 0x0000001fff6f7819 */ /* 0x000fc40000011493 */
[C---:B------:R-:W-:Y:S01]  /*6370*/  LEA R5, P0, R199.reuse, R5, 0x3 ;  /* 0x00000005c7057211 */ /* 0x040fe200078018ff */
[----:B------:R-:W-:Y:S01]  /*6380*/  STL [R1+0x24], R8 ;  /* 0x0000240801007387 */ /* 0x000fe20000100800 */
[----:B------:R-:W-:Y:S02]  /*6390*/  SHF.R.S32.HI R136, RZ, 0x1f, R199 ;  /* 0x0000001fff887819 */ /* 0x000fe400000114c7 */
[----:B------:R-:W-:Y:S01]  /*63a0*/  SHF.R.S32.HI R108, RZ, 0x1f, R191 ;  /* 0x0000001fff6c7819 */ /* 0x000fe200000114bf */
[----:B------:R2:W-:Y:S01]  /*63b0*/  STL [R1+0x2c], R7 ;  /* 0x00002c0701007387 */ /* 0x0005e20000100800 */
[----:B------:R-:W-:Y:S02]  /*63c0*/  LEA.HI.X R6, R199, R6, R136, 0x3, P0 ;  /* 0x00000006c7067211 */ /* 0x000fe400000f1c88 */
[----:B-1----:R-:W-:Y:S02]  /*63d0*/  IADD3 R9, R23, -0x2, RZ ;  /* 0xfffffffe17097810 */ /* 0x002fe40007ffe0ff */
[----:B------:R-:W-:-:S02]  /*63e0*/  SHF.R.S32.HI R109, RZ, 0x1f, R192 ;  /* 0x0000001fff6d7819 */ /* 0x000fc400000114c0 */
[----:B------:R-:W-:Y:S01]  /*63f0*/  SHF.R.S32.HI R94, RZ, 0x1f, R189 ;  /* 0x0000001fff5e7819 */ /* 0x000fe200000114bd */
[----:B------:R1:W-:Y:S01]  /*6400*/  STL [R1+0x40], R9 ;  /* 0x0000400901007387 */ /* 0x0003e20000100800 */
[----:B------:R-:W-:Y:S01]  /*6410*/  SHF.L.U64.HI R136, R199, 0x2, R136 ;  /* 0x00000002c7887819 */ /* 0x000fe20000010288 */
[----:B------:R-:W-:Y:S01]  /*6420*/  IMAD R136, R145, 0x220, RZ ;  /* 0x0000022091887824 */ /* 0x000fe200078e02ff */
[----:B--2---:R-:W-:Y:S01]  /*6430*/  LOP3.LUT R7, R7, 0x40, RZ, 0x3c, !PT ;  /* 0x0000004007077812 */ /* 0x004fe200078e3cff */
[----:B------:R-:W-:Y:S01]  /*6440*/  IMAD.MOV.U32 R199, RZ, RZ, c[0x0][0x18c] ;  /* 0x00006300ffc77624 */ /* 0x000fe200078e00ff */
[----:B------:R-:W-:Y:S02]  /*6450*/  SHF.R.S32.HI R95, RZ, 0x1f, R190 ;  /* 0x0000001fff5f7819 */ /* 0x000fe400000114be */
[----:B------:R-:W-:Y:S01]  /*6460*/  SHF.R.S32.HI R92, RZ, 0x1f, R183 ;  /* 0x0000001fff5c7819 */ /* 0x000fe200000114b7 */
[----:B------:R1:W-:Y:S01]  /*6470*/  STL [R1+0x34], R7 ;  /* 0x0000340701007387 */ /* 0x0003e20000100800 */
[----:B------:R-:W-:Y:S01]  /*6480*/  SHF.R.S32.HI R93, RZ, 0x1f, R188 ;  /* 0x0000001fff5d7819 */ /* 0x000fe200000114bc */
[----:B------:R-:W-:Y:S01]  /*6490*/  IMAD.SHL.U32 R199, R199, 0x20, RZ ;  /* 0x00000020c7c77824 */ /* 0x000fe200078e00ff */
[----:B------:R-:W-:-:S02]  /*64a0*/  SHF.R.S32.HI R82, RZ, 0x1f, R181 ;  /* 0x0000001fff527819 */ /* 0x000fc400000114b5 */
[----:B------:R-:W-:Y:S01]  /*64b0*/  SHF.L.U64.HI R145, R193, 0x2, R110 ;  /* 0x00000002c1917819 */ /* 0x000fe2000001026e */
[----:B------:R-:W-:Y:S01]  /*64c0*/  IMAD.SHL.U32 R199, R199, 0x4, RZ ;  /* 0x00000004c7c77824 */ /* 0x000fe200078e00ff */
[----:B------:R-:W-:Y:S02]  /*64d0*/  SHF.R.S32.HI R83, RZ, 0x1f, R182 ;  /* 0x0000001fff537819 */ /* 0x000fe400000114b6 */
[----:B------:R-:W-:Y:S02]  /*64e0*/  SHF.R.S32.HI R54, RZ, 0x1f, R175 ;  /* 0x0000001fff367819 */ /* 0x000fe400000114af */
[----:B------:R-:W-:Y:S02]  /*64f0*/  SHF.L.U64.HI R147, R147, 0x2, R111 ;  /* 0x0000000293937819 */ /* 0x000fe4000001026f */
[----:B------:R-:W-:Y:S01]  /*6500*/  SHF.L.U64.HI R110, R191, 0x2, R108 ;  /* 0x00000002bf6e7819 */ /* 0x000fe2000001026c */
[----:B------:R-:W-:Y:S01]  /*6510*/  CS2R R146, SRZ ;  /* 0x0000000000927805 */ /* 0x000fe2000001ff00 */
[----:B------:R-:W-:-:S02]  /*6520*/  SHF.R.S32.HI R55, RZ, 0x1f, R180 ;  /* 0x0000001fff377819 */ /* 0x000fc400000114b4 */
[----:B------:R-:W-:Y:S02]  /*6530*/  SHF.R.S32.HI R52, RZ, 0x1f, R173 ;  /* 0x0000001fff347819 */ /* 0x000fe400000114ad */
[----:B------:R-:W-:Y:S01]  /*6540*/  SHF.L.U64.HI R111, R192, 0x2, R109 ;  /* 0x00000002c06f7819 */ /* 0x000fe2000001026d */
[----:B------:R-:W-:Y:S01]  /*6550*/  CS2R R110, SRZ ;  /* 0x00000000006e7805 */ /* 0x000fe2000001ff00 */
[----:B------:R-:W-:Y:S02]  /*6560*/  SHF.L.U64.HI R108, R189, 0x2, R94 ;  /* 0x00000002bd6c7819 */ /* 0x000fe4000001025e */
[----:B------:R-:W-:Y:S02]  /*6570*/  SHF.R.S32.HI R53, RZ, 0x1f, R174 ;  /* 0x0000001fff357819 */ /* 0x000fe400000114ae */
[----:B------:R-:W-:Y:S02]  /*6580*/  SHF.R.S32.HI R30, RZ, 0x1f, R167 ;  /* 0x0000001fff1e7819 */ /* 0x000fe400000114a7 */
[----:B------:R-:W-:Y:S01]  /*6590*/  SHF.L.U64.HI R109, R190, 0x2, R95 ;  /* 0x00000002be6d7819 */ /* 0x000fe2000001025f */
[----:B------:R-:W-:Y:S01]  /*65a0*/  CS2R R108, SRZ ;  /* 0x00000000006c7805 */ /* 0x000fe2000001ff00 */
[----:B------:R-:W-:-:S02]  /*65b0*/  SHF.L.U64.HI R94, R183, 0x2, R92 ;  /* 0x00000002b75e7819 */ /* 0x000fc4000001025c */
[----:B------:R-:W-:Y:S02]  /*65c0*/  SHF.R.S32.HI R31, RZ, 0x1f, R172 ;  /* 0x0000001fff1f7819 */ /* 0x000fe400000114ac */
[----:B------:R-:W-:Y:S02]  /*65d0*/  SHF.R.S32.HI R28, RZ, 0x1f, R165 ;  /* 0x0000001fff1c7819 */ /* 0x000fe400000114a5 */
[----:B------:R-:W-:Y:S01]  /*65e0*/  SHF.L.U64.HI R95, R188, 0x2, R93 ;  /* 0x00000002bc5f7819 */ /* 0x000fe2000001025d */
[----:B------:R-:W-:Y:S01]  /*65f0*/  CS2R R94, SRZ ;  /* 0x00000000005e7805 */ /* 0x000fe2000001ff00 */
[----:B------:R-:W-:Y:S02]  /*6600*/  SHF.L.U64.HI R92, R181, 0x2, R82 ;  /* 0x00000002b55c7819 */ /* 0x000fe40000010252 */
[----:B------:R-:W-:Y:S02]  /*6610*/  SHF.R.S32.HI R29, RZ, 0x1f, R166 ;  /* 0x0000001fff1d7819 */ /* 0x000fe400000114a6 */
[----:B------:R-:W-:-:S02]  /*6620*/  SHF.R.S32.HI R26, RZ, 0x1f, R159 ;  /* 0x0000001fff1a7819 */ /* 0x000fc4000001149f */
        /* <DEDUP_REMOVED lines=10> */
[----:B------:R-:W-:Y:S02]  /*66d0*/  SHF.L.U64.HI R55, R174, 0x2, R53 ;  /* 0x00000002ae377819 */ /* 0x000fe40000010235 */
[----:B------:R-:W-:Y:S02]  /*66e0*/  SHF.L.U64.HI R52, R167, 0x2, R30 ;  /* 0x00000002a7347819 */ /* 0x000fe4000001021e */
[----:B------:R-:W-:Y:S02]  /*66f0*/  SHF.R.S32.HI R137, RZ, 0x1f, R156 ;  /* 0x0000001fff897819 */ /* 0x000fe4000001149c */
[----:B------:R-:W-:-:S02]  /*6700*/  SHF.R.S32.HI R141, RZ, 0x1f, R152 ;  /* 0x0000001fff8d7819 */ /* 0x000fc40000011498 */
[----:B------:R-:W-:Y:S02]  /*6710*/  SHF.L.U64.HI R53, R172, 0x2, R31 ;  /* 0x00000002ac357819 */ /* 0x000fe4000001021f */
[----:B------:R-:W-:Y:S02]  /*6720*/  SHF.L.U64.HI R30, R165, 0x2, R28 ;  /* 0x00000002a51e7819 */ /* 0x000fe4000001021c */
[----:B------:R-:W-:Y:S02]  /*6730*/  SHF.R.S32.HI R139, RZ, 0x1f, R154 ;  /* 0x0000001fff8b7819 */ /* 0x000fe4000001149a */
[----:B------:R-:W-:Y:S02]  /*6740*/  SHF.R.S32.HI R140, RZ, 0x1f, R153 ;  /* 0x0000001fff8c7819 */ /* 0x000fe40000011499 */
[----:B------:R-:W-:Y:S02]  /*6750*/  SHF.R.S32.HI R144, RZ, 0x1f, R149 ;  /* 0x0000001fff907819 */ /* 0x000fe40000011495 */
[----:B------:R-:W-:-:S02]  /*6760*/  SHF.L.U64.HI R31, R166, 0x2, R29 ;  /* 0x00000002a61f7819 */ /* 0x000fc4000001021d */
[----:B------:R-:W-:Y:S02]  /*6770*/  SHF.L.U64.HI R28, R159, 0x2, R26 ;  /* 0x000000029f1c7819 */ /* 0x000fe4000001021a */
[----:B------:R-:W-:Y:S02]  /*6780*/  SHF.R.S32.HI R142, RZ, 0x1f, R151 ;  /* 0x0000001fff8e7819 */ /* 0x000fe40000011497 */
[----:B------:R-:W-:Y:S02]  /*6790*/  SHF.R.S32.HI R143, RZ, 0x1f, R150 ;  /* 0x0000001fff8f7819 */ /* 0x000fe40000011496 */
[----:B------:R-:W-:Y:S02]  /*67a0*/  IADD3 R5, P0, R5, c[0x0][0x160], RZ ;  /* 0x0000580005057a10 */ /* 0x000fe40007f1e0ff */
[----:B------:R-:W-:Y:S02]  /*67b0*/  SHF.L.U64.HI R29, R164, 0x2, R27 ;  /* 0x00000002a41d7819 */ /* 0x000fe4000001021b */
[----:B------:R-:W-:-:S02]  /*67c0*/  SHF.L.U64.HI R26, R157, 0x2, R24 ;  /* 0x000000029d1a7819 */ /* 0x000fc40000010218 */
[----:B------:R-:W-:Y:S02]  /*67d0*/  LOP3.LUT R18, R136, 0x5c, R148, 0x78, !PT ;  /* 0x0000005c88127812 */ /* 0x000fe400078e7894 */
[----:B------:R-:W-:Y:S02]  /*67e0*/  SHF.L.U64.HI R27, R158, 0x2, R25 ;  /* 0x000000029e1b7819 */ /* 0x000fe40000010219 */
[----:B------:R-:W-:Y:S02]  /*67f0*/  SHF.L.U64.HI R24, R155, 0x2, R138 ;  /* 0x000000029b187819 */ /* 0x000fe4000001028a */
[----:B------:R-:W-:Y:S02]  /*6800*/  SHF.L.U64.HI R25, R156, 0x2, R137 ;  /* 0x000000029c197819 */ /* 0x000fe40000010289 */
[----:B------:R-:W-:Y:S01]  /*6810*/  SHF.L.U64.HI R24, R152, 0x2, R141 ;  /* 0x0000000298187819 */ /* 0x000fe2000001028d */
[----:B------:R-:W-:Y:S01]  /*6820*/  CS2R R136, SRZ ;  /* 0x0000000000887805 */ /* 0x000fe2000001ff00 */
[----:B------:R-:W-:-:S02]  /*6830*/  SHF.L.U64.HI R26, R154, 0x2, R139 ;  /* 0x000000029a1a7819 */ /* 0x000fc4000001028b */
[----:B------:R-:W-:Y:S01]  /*6840*/  SHF.L.U64.HI R25, R153, 0x2, R140 ;  /* 0x0000000299197819 */ /* 0x000fe2000001028c */
[----:B------:R-:W-:Y:S01]  /*6850*/  CS2R R138, SRZ ;  /* 0x00000000008a7805 */ /* 0x000fe2000001ff00 */
[----:B------:R-:W-:Y:S02]  /*6860*/  SHF.L.U64.HI R24, R149, 0x2, R144 ;  /* 0x0000000295187819 */ /* 0x000fe40000010290 */
[----:B------:R-:W-:Y:S01]  /*6870*/  SHF.L.U64.HI R26, R151, 0x2, R142 ;  /* 0x00000002971a7819 */ /* 0x000fe2000001028e */
[----:B------:R-:W-:Y:S01]  /*6880*/  CS2R R144, SRZ ;  /* 0x0000000000907805 */ /* 0x000fe2000001ff00 */
[----:B------:R-:W-:Y:S02]  /*6890*/  SHF.L.U64.HI R25, R150, 0x2, R143 ;  /* 0x0000000296197819 */ /* 0x000fe4000001028f */
[----:B------:R-:W-:Y:S02]  /*68a0*/  IADD3.X R6, R6, c[0x0][0x164], RZ, P0, !PT ;  /* 0x0000590006067a10 */ /* 0x000fe400007fe4ff */
[----:B-1----:R-:W-:-:S02]  /*68b0*/  LOP3.LUT R8, R18, 0x20, RZ, 0x3c, !PT ;  /* 0x0000002012087812 */ /* 0x002fc400078e3cff */
.L_x_2:
[----:B------:R-:W2:Y:S01]  /*68c0*/  LDL R7, [R1+0x2c] ;  /* 0x00002c0001077983 */ /* 0x000ea20000100800 */
[----:B------:R-:W-:-:S04]  /*68d0*/  DEPBAR.LE SB0, 0x2 ;  /* 0x000080800000791a */ /* 0x000fc80000000000 */
[----:B------:R-:W1:Y:S01]  /*68e0*/  S2R R10, SR_TID.X ;  /* 0x00000000000a7919 */ /* 0x000e620000002100 */
[----:B------:R-:W-:-:S03]  /*68f0*/  IADD3 R196, R196, 0x1, RZ ;  /* 0x00000001c4c47810 */ /* 0x000fc60007ffe0ff */
[----:B------:R-:W-:Y:S01]  /*6900*/  BAR.SYNC.DEFER_BLOCKING 0x0 ;  /* 0x0000000000007b1d */ /* 0x000fe20000010000 */
[----:B------:R-:W-:-:S04]  /*6910*/  ISETP.GT.AND P0, PT, R196, 0x1, PT ;  /* 0x00000001c400780c */ /* 0x000fc80003f04270 */
[----:B------:R-:W-:Y:S02]  /*6920*/  SEL R196, R196, RZ, !P0 ;  /* 0x000000ffc4c47207 */ /* 0x000fe40004000000 */
[C---:B-1----:R-:W-:Y:S02]  /*6930*/  LOP3.LUT R8, R10.reuse, 0x3, RZ, 0xc0, !PT ;  /* 0x000000030a087812 */ /* 0x042fe400078ec0ff */
[----:B------:R-:W-:-:S03]  /*6940*/  LOP3.LUT R9, R10, 0x3, RZ, 0xc0, !PT ;  /* 0x000000030a097812 */ /* 0x000fc600078ec0ff */
[----:B------:R-:W-:Y:S02]  /*6950*/  IMAD R8, R8, 0x220, RZ ;  /* 0x0000022008087824 */ /* 0x000fe400078e02ff */
[----:B------:R-:W-:-:S03]  /*6960*/  IMAD R9, R9, 0x220, RZ ;  /* 0x0000022009097824 */ /* 0x000fc600078e02ff */
[--C-:B------:R-:W-:Y:S02]  /*6970*/  LOP3.LUT R8, R8, 0x5c, R10.reuse, 0x78, !PT ;  /* 0x0000005c08087812 */ /* 0x100fe400078e780a */
[----:B------:R-:W-:Y:S02]  /*6980*/  LOP3.LUT R9, R9, 0x5c, R10, 0x78, !PT ;  /* 0x0000005c09097812 */ /* 0x000fe400078e780a */
[----:B------:R-:W-:-:S03]  /*6990*/  LOP3.LUT R8, R8, 0x20, RZ, 0x3c, !PT ;  /* 0x0000002008087812 */ /* 0x000fc600078e3cff */
[C---:B------:R-:W-:Y:S02]  /*69a0*/  IMAD R193, R196.reuse, 0x4000, R9 ;  /* 0x00004000c4c17824 */ /* 0x040fe400078e0209 */
[----:B------:R-:W-:-:S03]  /*69b0*/  IMAD R192, R196, 0x4000, R8 ;  /* 0x00004000c4c07824 */ /* 0x000fc600078e0208 */
[----:B------:R-:W-:Y:S04]  /*69c0*/  LDS R152, [R193] ;  /* 0x00000000c1987984 */ /* 0x000fe80000000800 */
[----:B------:R-:W-:Y:S04]  /*69d0*/  LDS R154, [R193+0x800] ;  /* 0x00080000c19a7984 */ /* 0x000fe80000000800 */
[----:B------:R-:W-:Y:S04]  /*69e0*/  LDS R153, [R192] ;  /* 0x00000000c0997984 */ /* 0x000fe80000000800 */
[----:B------:R-:W-:Y:S04]  /*69f0*/  LDS R155, [R192+0x800] ;  /* 0x00080000c09b7984 */ /* 0x000fe80000000800 */
        /* <DEDUP_REMOVED lines=15> */
[----:B------:R-:W-:Y:S01]  /*6af0*/  LDS R191, [R192+0x1800] ;  /* 0x00180000c0bf7984 */ /* 0x000fe20000000800 */
[----:B--2---:R-:W-:-:S05]  /*6b00*/  IMAD R7, R196, 0x4000, R7 ;  /* 0x00004000c4077824 */ /* 0x004fca00078e0207 */
[----:B------:R-:W1:Y:S04]  /*6b10*/  LDSM.16.M88.4 R16, [R7+0x9800] ;  /* 0x009800000710783b */ /* 0x000e680000000200 */
[----:B------:R-:W2:Y:S04]  /*6b20*/  LDSM.16.M88.4 R20, [R7+0x9000] ;  /* 0x009000000714783b */ /* 0x000ea80000000200 */
[----:B------:R-:W3:Y:S04]  /*6b30*/  LDSM.16.M88.4 R8, [R7+0xa800] ;  /* 0x00a800000708783b */ /* 0x000ee80000000200 */
[----:B------:R-:W-:Y:S04]  /*6b40*/  LDSM.16.M88.4 R28, [R7+0x8000] ;  /* 0x00800000071c783b */ /* 0x000fe80000000200 */
[----:B------:R-:W-:Y:S01]  /*6b50*/  LDSM.16.M88.4 R24, [R7+0x8800] ;  /* 0x008800000718783b */ /* 0x000fe20000000200 */
[-C--:B-1----:R-:W-:Y:S08]  /*6b60*/  HMMA.1688.F32.TF32 R68, R152, R16.reuse, R68 ;  /* 0x000000109844723c */ /* 0x082ff00000081044 */
[-C--:B------:R-:W-:Y:S08]  /*6b70*/  HMMA.1688.F32.TF32 R72, R156, R16.reuse, R72 ;  /* 0x000000109c48723c */ /* 0x080ff00000081048 */
[-C--:B------:R-:W-:Y:S08]  /*6b80*/  HMMA.1688.F32.TF32 R76, R148, R16.reuse, R76 ;  /* 0x00000010944c723c */ /* 0x080ff0000008104c */
[C---:B------:R-:W-:Y:S01]  /*6b90*/  HMMA.1688.F32.TF32 R80, R140.reuse, R16, R80 ;  /* 0x000000108c50723c */ /* 0x040fe20000081050 */
[----:B------:R-:W4:Y:S07]  /*6ba0*/  LDL R17, [R1+0x34] ;  /* 0x0000340001117983 */ /* 0x000f2e0000100800 */
[----:B--2---:R-:W-:Y:S01]  /*6bb0*/  HMMA.1688.F32.TF32 R52, R140, R20, R12 ;  /* 0x000000148c34723c */ /* 0x004fe2000008100c */
[----:B------:R-:W1:Y:S07]  /*6bc0*/  LDSM.16.M88.4 R12, [R7+0xa000] ;  /* 0x00a00000070c783b */ /* 0x000e6e0000000200 */
[C---:B---3--:R-:W-:Y:S01]  /*6bd0*/  HMMA.1688.F32.TF32 R172, R152.reuse, R8, R100 ;  /* 0x0000000898ac723c */ /* 0x048fe20000081064 */
[----:B------:R-:W-:Y:S07]  /*6be0*/  LDSM.16.M88.4 R100, [R7+0xb800] ;  /* 0x00b800000764783b */ /* 0x000fee0000000200 */
[----:B-1----:R-:W-:Y:S01]  /*6bf0*/  HMMA.1688.F32.TF32 R164, R152, R12, R104 ;  /* 0x0000000c98a4723c */ /* 0x002fe20000081068 */
[----:B------:R-:W1:Y:S07]  /*6c00*/  LDSM.16.M88.4 R104, [R7+0xb000] ;  /* 0x00b000000768783b */ /* 0x000e6e0000000200 */
[-C--:B------:R-:W-:Y:S08]  /*6c10*/  HMMA.1688.F32.TF32 R48, R148, R28.reuse, R48 ;  /* 0x0000001c9430723c */ /* 0x080ff00000081030 */
[----:B------:R-:W-:Y:S08]  /*6c20*/  HMMA.1688.F32.TF32 R184, R140, R28, R184 ;  /* 0x0000001c8cb8723c */ /* 0x000ff000000810b8 */
[-C--:B------:R-:W-:Y:S08]  /*6c30*/  HMMA.1688.F32.TF32 R40, R148, R24.reuse, R40 ;  /* 0x000000189428723c */ /* 0x080ff00000081028 */
[----:B------:R-:W-:Y:S08]  /*6c40*/  HMMA.1688.F32.TF32 R176, R140, R24, R176 ;  /* 0x000000188cb0723c */ /* 0x000ff000000810b0 */
[C---:B------:R-:W-:Y:S08]  /*6c50*/  HMMA.1688.F32.TF32 R44, R148.reuse, R20, R44 ;  /* 0x00000014942c723c */ /* 0x040ff0000008102c */
[-C--:B------:R-:W-:Y:S08]  /*6c60*/  HMMA.1688.F32.TF32 R88, R148, R12.reuse, R88 ;  /* 0x0000000c9458723c */ /* 0x080ff00000081058 */
[----:B------:R-:W-:Y:S08]  /*6c70*/  HMMA.1688.F32.TF32 R92, R140, R12, R92 ;  /* 0x0000000c8c5c723c */ /* 0x000ff0000008105c */
[-C--:B------:R-:W-:Y:S08]  /*6c80*/  HMMA.1688.F32.TF32 R96, R148, R8.reuse, R96 ;  /* 0x000000089460723c */ /* 0x080ff00000081060 */
[----:B------:R-:W-:Y:S08]  /*6c90*/  HMMA.1688.F32.TF32 R108, R140, R8, R108 ;  /* 0x000000088c6c723c */ /* 0x000ff0000008106c */
[C---:B-1----:R-:W-:Y:S08]  /*6ca0*/  HMMA.1688.F32.TF32 R132, R148.reuse, R104, R132 ;  /* 0x000000689484723c */ /* 0x042ff00000081084 */
[----:B------:R-:W-:Y:S01]  /*6cb0*/  HMMA.1688.F32.TF32 R116, R148, R100, R116 ;  /* 0x000000649474723c */ /* 0x000fe20000081074 */
[----:B------:R-:W-:Y:S04]  /*6cc0*/  LDS R148, [R193+0x1100] ;  /* 0x00110000c1947984 */ /* 0x000fe80000000800 */
[----:B------:R-:W-:Y:S03]  /*6cd0*/  LDS R150, [R193+0x1900] ;  /* 0x00190000c1967984 */ /* 0x000fe60000000800 */
[C---:B------:R-:W-:Y:S01]  /*6ce0*/  HMMA.1688.F32.TF32 R144, R140.reuse, R104, R144 ;  /* 0x000000688c90723c */ /* 0x040fe20000081090 */
[----:B------:R-:W-:Y:S04]  /*6cf0*/  LDS R149, [R192+0x1100] ;  /* 0x00110000c0957984 */ /* 0x000fe80000000800 */
[----:B------:R-:W-:Y:S03]  /*6d00*/  LDS R151, [R192+0x1900] ;  /* 0x00190000c0977984 */ /* 0x000fe60000000800 */
[-C--:B------:R-:W-:Y:S01]  /*6d10*/  HMMA.1688.F32.TF32 R136, R140, R100.reuse, R136 ;  /* 0x000000648c88723c */ /* 0x080fe20000081088 */
[----:B------:R-:W-:Y:S04]  /*6d20*/  LDS R140, [R193+0x1080] ;  /* 0x00108000c18c7984 */ /* 0x000fe80000000800 */
[----:B------:R-:W-:Y:S03]  /*6d30*/  LDS R142, [R193+0x1880] ;  /* 0x00188000c18e7984 */ /* 0x000fe60000000800 */
[C---:B------:R-:W-:Y:S01]  /*6d40*/  HMMA.1688.F32.TF32 R180, R152.reuse, R100, R120 ;  /* 0x0000006498b4723c */ /* 0x040fe20000081078 */
[----:B------:R-:W-:Y:S04]  /*6d50*/  LDS R141, [R192+0x1080] ;  /* 0x00108000c08d7984 */ /* 0x000fe80000000800 */
[----:B------:R-:W1:Y:S04]  /*6d60*/  LDS R143, [R192+0x1880] ;  /* 0x00188000c08f7984 */ /* 0x000e680000000800 */
[----:B------:R-:W-:Y:S04]  /*6d70*/  LDS R120, [R193+0x1180] ;  /* 0x00118000c1787984 */ /* 0x000fe80000000800 */
[----:B------:R-:W-:Y:S04]  /*6d80*/  LDS R122, [R193+0x1980] ;  /* 0x00198000c17a7984 */ /* 0x000fe80000000800 */
[----:B------:R-:W-:Y:S04]  /*6d90*/  LDS R121, [R192+0x1180] ;  /* 0x00118000c0797984 */ /* 0x000fe80000000800 */
[----:B------:R-:W2:Y:S01]  /*6da0*/  LDS R123, [R192+0x1980] ;  /* 0x00198000c07b7984 */ /* 0x000ea20000000800 */
[C---:B------:R-:W-:Y:S08]  /*6db0*/  HMMA.1688.F32.TF32 R112, R152.reuse, R28, R112 ;  /* 0x0000001c9870723c */ /* 0x040ff00000081070 */
[C---:B------:R-:W-:Y:S08]  /*6dc0*/  HMMA.1688.F32.TF32 R64, R152.reuse, R24, R64 ;  /* 0x000000189840723c */ /* 0x040ff00000081040 */
[-C--:B------:R-:W-:Y:S08]  /*6dd0*/  HMMA.1688.F32.TF32 R56, R152, R20.reuse, R56 ;  /* 0x000000149838723c */ /* 0x080ff00000081038 */
[----:B------:R-:W-:Y:S08]  /*6de0*/  HMMA.1688.F32.TF32 R32, R156, R20, R32 ;  /* 0x000000149c20723c */ /* 0x000ff00000081020 */
[----:B------:R-:W-:Y:S08]  /*6df0*/  HMMA.1688.F32.TF32 R168, R152, R104, R168 ;  /* 0x0000006898a8723c */ /* 0x000ff000000810a8 */
[C---:B------:R-:W-:Y:S08]  /*6e00*/  HMMA.1688.F32.TF32 R36, R156.reuse, R28, R36 ;  /* 0x0000001c9c24723c */ /* 0x040ff00000081024 */
[C---:B------:R-:W-:Y:S08]  /*6e10*/  HMMA.1688.F32.TF32 R60, R156.reuse, R24, R60 ;  /* 0x000000189c3c723c */ /* 0x040ff0000008103c */
[C---:B------:R-:W-:Y:S08]  /*6e20*/  HMMA.1688.F32.TF32 R84, R156.reuse, R12, R84 ;  /* 0x0000000c9c54723c */ /* 0x040ff00000081054 */
[C---:B------:R-:W-:Y:S08]  /*6e30*/  HMMA.1688.F32.TF32 R160, R156.reuse, R8, R160 ;  /* 0x000000089ca0723c */ /* 0x040ff000000810a0 */
[C---:B------:R-:W-:Y:S01]  /*6e40*/  HMMA.1688.F32.TF32 R152, R156.reuse, R104, R124 ;  /* 0x000000689c98723c */ /* 0x040fe2000008107c */
[----:B------:R-:W-:Y:S04]  /*6e50*/  LDS R104, [R193+0x2180] ;  /* 0x00218000c1687984 */ /* 0x000fe80000000800 */
[----:B------:R-:W-:Y:S03]  /*6e60*/  LDS R105, [R192+0x2180] ;  /* 0x00218000c0697984 */ /* 0x000fe60000000800 */
[----:B------:R-:W-:Y:S08]  /*6e70*/  HMMA.1688.F32.TF32 R156, R156, R100, R128 ;  /* 0x000000649c9c723c */ /* 0x000ff00000081080 */
[C---:B------:R-:W-:Y:S08]  /*6e80*/  HMMA.1688.F32.TF32 R56, R188.reuse, R22, R56 ;  /* 0x00000016bc38723c */ /* 0x040ff00000081038 */
[----:B------:R-:W-:Y:S08]  /*6e90*/  HMMA.1688.F32.TF32 R124, R188, R18, R68 ;  /* 0x00000012bc7c723c */ /* 0x000ff00000081044 */
[-C--:B-1----:R-:W-:Y:S08]  /*6ea0*/  HMMA.1688.F32.TF32 R32, R140, R22.reuse, R32 ;  /* 0x000000168c20723c */ /* 0x082ff00000081020 */
[----:B------:R-:W-:Y:S01]  /*6eb0*/  HMMA.1688.F32.TF32 R44, R148, R22, R44 ;  /* 0x00000016942c723c */ /* 0x000fe2000008102c */
[----:B----4-:R-:W-:-:S07]  /*6ec0*/  IMAD R7, R196, 0x4000, R17 ;  /* 0x00004000c4077824 */ /* 0x010fce00078e0211 */
[----:B------:R-:W-:Y:S08]  /*6ed0*/  HMMA.1688.F32.TF32 R68, R188, R14, R164 ;  /* 0x0000000ebc44723c */ /* 0x000ff000000810a4 */
[C---:B------:R-:W-:Y:S08]  /*6ee0*/  HMMA.1688.F32.TF32 R36, R140.reuse, R30, R36 ;  /* 0x0000001e8c24723c */ /* 0x040ff00000081024 */
[C---:B------:R-:W-:Y:S08]  /*6ef0*/  HMMA.1688.F32.TF32 R60, R140.reuse, R26, R60 ;  /* 0x0000001a8c3c723c */ /* 0x040ff0000008103c */
[C---:B------:R-:W-:Y:S08]  /*6f00*/  HMMA.1688.F32.TF32 R72, R140.reuse, R18, R72 ;  /* 0x000000128c48723c */ /* 0x040ff00000081048 */
[C---:B------:R-:W-:Y:S08]  /*6f10*/  HMMA.1688.F32.TF32 R84, R140.reuse, R14, R84 ;  /* 0x0000000e8c54723c */ /* 0x040ff00000081054 */
[C---:B------:R-:W-:Y:S08]  /*6f20*/  HMMA.1688.F32.TF32 R160, R140.reuse, R10, R160 ;  /* 0x0000000a8ca0723c */ /* 0x040ff000000810a0 */
[----:B------:R-:W-:Y:S01]  /*6f30*/  HMMA.1688.F32.TF32 R128, R140, R106, R152 ;  /* 0x0000006a8c80723c */ /* 0x000fe20000081098 */
[----:B------:R-:W-:Y:S04]  /*6f40*/  LDS R152, [R193+0x2000] ;  /* 0x00200000c1987984 */ /* 0x000fe80000000800 */
[----:B------:R-:W-:Y:S03]  /*6f50*/  LDS R154, [R193+0x2800] ;  /* 0x00280000c19a7984 */ /* 0x000fe60000000800 */
[----:B--2---:R-:W-:Y:S01]  /*6f60*/  HMMA.1688.F32.TF32 R20, R120, R22, R52 ;  /* 0x000000167814723c */ /* 0x004fe20000081034 */
[----:B------:R-:W-:Y:S04]  /*6f70*/  LDS R153, [R192+0x2000] ;  /* 0x00200000c0997984 */ /* 0x000fe80000000800 */
[----:B------:R-:W-:Y:S03]  /*6f80*/  LDS R155, [R192+0x2800] ;  /* 0x00280000c09b7984 */ /* 0x000fe60000000800 */
[C---:B------:R-:W-:Y:S08]  /*6f90*/  HMMA.1688.F32.TF32 R172, R188.reuse, R10, R172 ;  /* 0x0000000abcac723c */ /* 0x040ff000000810ac */
[----:B------:R-:W-:Y:S08]  /*6fa0*/  HMMA.1688.F32.TF32 R168, R188, R106, R168 ;  /* 0x0000006abca8723c */ /* 0x000ff000000810a8 */
[----:B------:R-:W-:Y:S01]  /*6fb0*/  HMMA.1688.F32.TF32 R140, R140, R102, R156 ;  /* 0x000000668c8c723c */ /* 0x000fe2000008109c */
[----:B------:R-:W-:Y:S04]  /*6fc0*/  LDS R156, [R193+0x2080] ;  /* 0x00208000c19c7984 */ /* 0x000fe80000000800 */
[----:B------:R-:W-:Y:S03]  /*6fd0*/  LDS R158, [R193+0x2880] ;  /* 0x00288000c19e7984 */ /* 0x000fe60000000800 */
[C---:B------:R-:W-:Y:S01]  /*6fe0*/  HMMA.1688.F32.TF32 R48, R148.reuse, R30, R48 ;  /* 0x0000001e9430723c */ /* 0x040fe20000081030 */
[----:B------:R-:W-:Y:S04]  /*6ff0*/  LDS R157, [R192+0x2080] ;  /* 0x00208000c09d7984 */ /* 0x000fe80000000800 */
[----:B------:R-:W-:Y:S03]  /*7000*/  LDS R159, [R192+0x2880] ;  /* 0x00288000c09f7984 */ /* 0x000fe60000000800 */
        /* <DEDUP_REMOVED lines=8> */
[C---:B------:R-:W-:Y:S01]  /*7090*/  HMMA.1688.F32.TF32 R52, R120.reuse, R10, R108 ;  /* 0x0000000a7834723c */ /* 0x040fe2000008106c */
[----:B------:R-:W-:Y:S04]  /*70a0*/  LDS R149, [R192+0x2100] ;  /* 0x00210000c0957984 */ /* 0x000fe80000000800 */
[----:B------:R-:W-:Y:S03]  /*70b0*/  LDS R151, [R192+0x2900] ;  /* 0x00290000c0977984 */ /* 0x000fe60000000800 */
[----:B------:R-:W-:Y:S01]  /*70c0*/  HMMA.1688.F32.TF32 R164, R120, R106, R144 ;  /* 0x0000006a78a4723c */ /* 0x000fe20000081090 */
[----:B------:R-:W-:Y:S04]  /*70d0*/  LDS R106, [R193+0x2980] ;  /* 0x00298000c16a7984 */ /* 0x000fe80000000800 */
[----:B------:R-:W-:Y:S04]  /*70e0*/  LDS R107, [R192+0x2980] ;  /* 0x00298000c06b7984 */ /* 0x000fe80000000800 */
[----:B------:R-:W1:Y:S01]  /*70f0*/  LDSM.16.M88.4 R8, [R7+0x8000] ;  /* 0x008000000708783b */ /* 0x000e620000000200 */
[-C--:B------:R-:W-:Y:S03]  /*7100*/  HMMA.1688.F32.TF32 R112, R188, R30.reuse, R112 ;  /* 0x0000001ebc70723c */ /* 0x080fe60000081070 */
[----:B------:R-:W2:Y:S04]  /*7110*/  LDSM.16.M88.4 R108, [R7+0xa800] ;  /* 0x00a80000076c783b */ /* 0x000ea80000000200 */
[----:B------:R-:W3:Y:S01]  /*7120*/  LDSM.16.M88.4 R144, [R7+0xb000] ;  /* 0x00b000000790783b */ /* 0x000ee20000000200 */
[----:B------:R-:W-:Y:S11]  /*7130*/  HMMA.1688.F32.TF32 R184, R120, R30, R184 ;  /* 0x0000001e78b8723c */ /* 0x000ff600000810b8 */
[----:B------:R-:W-:Y:S05]  /*7140*/  @!UPT UIADD3 URZ, URZ, URZ, URZ ;  /* 0x0000003f3f3ff290 */ /* 0x000fea000fffe03f */
[-C--:B-1----:R-:W-:Y:S08]  /*7150*/  HMMA.1688.F32.TF32 R112, R152, R8.reuse, R112 ;  /* 0x000000089870723c */ /* 0x082ff00000081070 */
[-C--:B------:R-:W-:Y:S08]  /*7160*/  HMMA.1688.F32.TF32 R36, R156, R8.reuse, R36 ;  /* 0x000000089c24723c */ /* 0x080ff00000081024 */
[-C--:B------:R-:W-:Y:S08]  /*7170*/  HMMA.1688.F32.TF32 R48, R148, R8.reuse, R48 ;  /* 0x000000089430723c */ /* 0x080ff00000081030 */
[----:B------:R-:W-:Y:S01]  /*7180*/  HMMA.1688.F32.TF32 R184, R104, R8, R184 ;  /* 0x0000000868b8723c */ /* 0x000fe200000810b8 */
[----:B------:R-:W4:Y:S07]  /*7190*/  LDL R9, [R1+0x40] ;  /* 0x0000400001097983 */ /* 0x000f2e0000100800 */
[-C--:B------:R-:W-:Y:S08]  /*71a0*/  HMMA.1688.F32.TF32 R64, R188, R26.reuse, R64 ;  /* 0x0000001abc40723c */ /* 0x080ff00000081040 */
[C---:B------:R-:W-:Y:S08]  /*71b0*/  HMMA.1688.F32.TF32 R176, R120.reuse, R26, R176 ;  /* 0x0000001a78b0723c */ /* 0x040ff000000810b0 */
[C---:B------:R-:W-:Y:S01]  /*71c0*/  HMMA.1688.F32.TF32 R24, R120.reuse, R18, R80 ;  /* 0x000000127818723c */ /* 0x040fe20000081050 */
[----:B------:R-:W1:Y:S04]  /*71d0*/  LDSM.16.M88.4 R16, [R7+0x8800] ;  /* 0x008800000710783b */ /* 0x000e680000000200 */
[----:B------:R-:W-:Y:S03]  /*71e0*/  LDSM.16.M88.4 R80, [R7+0x9800] ;  /* 0x009800000750783b */ /* 0x000fe60000000200 */
[C---:B------:R-:W-:Y:S01]  /*71f0*/  HMMA.1688.F32.TF32 R28, R120.reuse, R14, R92 ;  /* 0x0000000e781c723c */ /* 0x040fe2000008105c */
[----:B------:R-:W5:Y:S04]  /*7200*/  LDSM.16.M88.4 R12, [R7+0x9000] ;  /* 0x00900000070c783b */ /* 0x000f680000000200 */
[----:B------:R-:W5:Y:S03]  /*7210*/  LDSM.16.M88.4 R92, [R7+0xa000] ;  /* 0x00a00000075c783b */ /* 0x000f660000000200 */
[----:B------:R-:W-:Y:S01]  /*7220*/  HMMA.1688.F32.TF32 R120, R120, R102, R136 ;  /* 0x000000667878723c */ /* 0x000fe20000081088 */
[----:B------:R-:W5:Y:S07]  /*7230*/  LDSM.16.M88.4 R136, [R7+0xb800] ;  /* 0x00b800000788783b */ /* 0x000f6e0000000200 */
[C---:B--2---:R-:W-:Y:S08]  /*7240*/  HMMA.1688.F32.TF32 R96, R148.reuse, R108, R96 ;  /* 0x0000006c9460723c */ /* 0x044ff00000081060 */
[C---:B---3--:R-:W-:Y:S08]  /*7250*/  HMMA.1688.F32.TF32 R132, R148.reuse, R144, R132 ;  /* 0x000000909484723c */ /* 0x048ff00000081084 */
[C---:B-1----:R-:W-:Y:S08]  /*7260*/  HMMA.1688.F32.TF32 R40, R148.reuse, R16, R40 ;  /* 0x000000109428723c */ /* 0x042ff00000081028 */
[C---:B-----5:R-:W-:Y:S08]  /*7270*/  HMMA.1688.F32.TF32 R44, R148.reuse, R12, R44 ;  /* 0x0000000c942c723c */ /* 0x060ff0000008102c */
[C---:B------:R-:W-:Y:S08]  /*7280*/  HMMA.1688.F32.TF32 R76, R148.reuse, R80, R76 ;  /* 0x00000050944c723c */ /* 0x040ff0000008104c */
[C---:B------:R-:W-:Y:S08]  /*7290*/  HMMA.1688.F32.TF32 R88, R148.reuse, R92, R88 ;  /* 0x0000005c9458723c */ /* 0x040ff00000081058 */
[----:B------:R-:W-:Y:S01]  /*72a0*/  HMMA.1688.F32.TF32 R116, R148, R136, R116 ;  /* 0x000000889474723c */ /* 0x000fe20000081074 */
[----:B------:R-:W-:Y:S04]  /*72b0*/  LDS R148, [R193+0x3100] ;  /* 0x00310000c1947984 */ /* 0x000fe80000000800 */
[----:B------:R-:W-:Y:S04]  /*72c0*/  LDS R150, [R193+0x3900] ;  /* 0x00390000c1967984 */ /* 0x000fe80000000800 */
[----:B------:R-:W-:Y:S04]  /*72d0*/  LDS R149, [R192+0x3100] ;  /* 0x00310000c0957984 */ /* 0x000fe80000000800 */
[----:B------:R-:W1:Y:S01]  /*72e0*/  LDS R151, [R192+0x3900] ;  /* 0x00390000c0977984 */ /* 0x000e620000000800 */
[----:B------:R-:W-:Y:S08]  /*72f0*/  HMMA.1688.F32.TF32 R188, R188, R102, R180 ;  /* 0x00000066bcbc723c */ /* 0x000ff000000810b4 */
[-C--:B------:R-:W-:Y:S08]  /*7300*/  HMMA.1688.F32.TF32 R56, R152, R12.reuse, R56 ;  /* 0x0000000c9838723c */ /* 0x080ff00000081038 */
[-C--:B------:R-:W-:Y:S08]  /*7310*/  HMMA.1688.F32.TF32 R32, R156, R12.reuse, R32 ;  /* 0x0000000c9c20723c */ /* 0x080ff00000081020 */
[----:B------:R-:W-:Y:S01]  /*7320*/  HMMA.1688.F32.TF32 R20, R104, R12, R20 ;  /* 0x0000000c6814723c */ /* 0x000fe20000081014 */
[----:B------:R-:W2:Y:S01]  /*7330*/  S2R R12, SR_TID.X ;  /* 0x00000000000c7919 */ /* 0x000ea20000002100 */
[----:B------:R-:W-:-:S06]  /*7340*/  ISETP.GT.AND P1, PT, R4, RZ, PT ;  /* 0x000000ff0400720c */ /* 0x000fcc0003f24270 */
[----:B------:R-:W-:Y:S01]  /*7350*/  HMMA.1688.F32.TF32 R180, R104, R16, R176 ;  /* 0x0000001068b4723c */ /* 0x000fe200000810b0 */
[----:B------:R-:W-:-:S07]  /*7360*/  SEL R7, RZ, 0x4, !P1 ;  /* 0x00000004ff077807 */ /* 0x000fce0004800000 */
[----:B------:R-:W-:Y:S01]  /*7370*/  HMMA.1688.F32.TF32 R64, R152, R16, R64 ;  /* 0x000000109840723c */ /* 0x000fe20000081040 */
[----:B------:R-:W-:-:S07]  /*7380*/  ISETP.GT.AND P1, PT, R4, 0x4, PT ;  /* 0x000000040400780c */ /* 0x000fce0003f24270 */
[C---:B------:R-:W-:Y:S08]  /*7390*/  HMMA.1688.F32.TF32 R124, R152.reuse, R80, R124 ;  /* 0x00000050987c723c */ /* 0x040ff0000008107c */
[C---:B------:R-:W-:Y:S08]  /*73a0*/  HMMA.1688.F32.TF32 R100, R152.reuse, R92, R68 ;  /* 0x0000005c9864723c */ /* 0x040ff00000081044 */
[C---:B------:R-:W-:Y:S08]  /*73b0*/  HMMA.1688.F32.TF32 R172, R152.reuse, R108, R172 ;  /* 0x0000006c98ac723c */ /* 0x040ff000000810ac */
[C---:B------:R-:W-:Y:S08]  /*73c0*/  HMMA.1688.F32.TF32 R168, R152.reuse, R144, R168 ;  /* 0x0000009098a8723c */ /* 0x040ff000000810a8 */
[----:B------:R-:W-:Y:S01]  /*73d0*/  HMMA.1688.F32.TF32 R176, R152, R136, R188 ;  /* 0x0000008898b0723c */ /* 0x000fe200000810bc */
[----:B------:R-:W-:Y:S04]  /*73e0*/  LDS R188, [R193+0x3000] ;  /* 0x00300000c1bc7984 */ /* 0x000fe80000000800 */
[----:B------:R-:W-:Y:S03]  /*73f0*/  LDS R190, [R193+0x3800] ;  /* 0x00380000c1be7984 */ /* 0x000fe60000000800 */
[C---:B-1----:R-:W-:Y:S01]  /*7400*/  HMMA.1688.F32.TF32 R48, R148.reuse, R10, R48 ;  /* 0x0000000a9430723c */ /* 0x042fe20000081030 */
[----:B------:R-:W-:Y:S04]  /*7410*/  LDS R189, [R192+0x3000] ;  /* 0x00300000c0bd7984 */ /* 0x000fe80000000800 */
[----:B------:R-:W1:Y:S03]  /*7420*/  LDS R191, [R192+0x3800] ;  /* 0x00380000c0bf7984 */ /* 0x000e660000000800 */
[C---:B------:R-:W-:Y:S01]  /*7430*/  HMMA.1688.F32.TF32 R40, R148.reuse, R18, R40 ;  /* 0x000000129428723c */ /* 0x040fe20000081028 */
[----:B------:R-:W-:Y:S04]  /*7440*/  LDS R152, [R193+0x3080] ;  /* 0x00308000c1987984 */ /* 0x000fe80000000800 */
[----:B------:R-:W-:Y:S03]  /*7450*/  LDS R154, [R193+0x3880] ;  /* 0x00388000c19a7984 */ /* 0x000fe60000000800 */
[C---:B------:R-:W-:Y:S01]  /*7460*/  HMMA.1688.F32.TF32 R44, R148.reuse, R14, R44 ;  /* 0x0000000e942c723c */ /* 0x040fe2000008102c */
[----:B------:R-:W-:Y:S04]  /*7470*/  LDS R153, [R192+0x3080] ;  /* 0x00308000c0997984 */ /* 0x000fe80000000800 */
[----:B------:R-:W3:Y:S03]  /*7480*/  LDS R155, [R192+0x3880] ;  /* 0x00388000c09b7984 */ /* 0x000ee60000000800 */
[C---:B------:R-:W-:Y:S08]  /*7490*/  HMMA.1688.F32.TF32 R76, R148.reuse, R82, R76 ;  /* 0x00000052944c723c */ /* 0x040ff0000008104c */
[C---:B------:R-:W-:Y:S08]  /*74a0*/  HMMA.1688.F32.TF32 R88, R148.reuse, R94, R88 ;  /* 0x0000005e9458723c */ /* 0x040ff00000081058 */
[C---:B------:R-:W-:Y:S08]  /*74b0*/  HMMA.1688.F32.TF32 R96, R148.reuse, R110, R96 ;  /* 0x0000006e9460723c */ /* 0x040ff00000081060 */
[C---:B------:R-:W-:Y:S08]  /*74c0*/  HMMA.1688.F32.TF32 R132, R148.reuse, R146, R132 ;  /* 0x000000929484723c */ /* 0x040ff00000081084 */
[----:B------:R-:W-:Y:S01]  /*74d0*/  HMMA.1688.F32.TF32 R116, R148, R138, R116 ;  /* 0x0000008a9474723c */ /* 0x000fe20000081074 */
[----:B------:R-:W-:Y:S04]  /*74e0*/  LDS R148, [R193+0x3180] ;  /* 0x00318000c1947984 */ /* 0x000fe80000000800 */
[----:B------:R-:W-:Y:S04]  /*74f0*/  LDS R150, [R193+0x3980] ;  /* 0x00398000c1967984 */ /* 0x000fe80000000800 */
[----:B------:R-:W-:Y:S04]  /*7500*/  LDS R149, [R192+0x3180] ;  /* 0x00318000c0957984 */ /* 0x000fe80000000800 */
[----:B------:R-:W5:Y:S01]  /*7510*/  LDS R151, [R192+0x3980] ;  /* 0x00398000c0977984 */ /* 0x000f620000000800 */
[----:B------:R-:W-:-:S02]  /*7520*/  IADD3 R194, R194, 0x1, RZ ;  /* 0x00000001c2c27810 */ /* 0x000fc40007ffe0ff */
[----:B--2---:R-:W-:Y:S01]  /*7530*/  LOP3.LUT R13, R12, 0x7f, RZ, 0xc0, !PT ;  /* 0x0000007f0c0d7812 */ /* 0x004fe200078ec0ff */
[----:B------:R-:W-:Y:S01]  /*7540*/  HMMA.1688.F32.TF32 R60, R156, R16, R60 ;  /* 0x000000109c3c723c */ /* 0x000fe2000008103c */
[----:B------:R-:W-:-:S06]  /*7550*/  IMAD.MOV.U32 R8, RZ, RZ, R5 ;  /* 0x000000ffff087224 */ /* 0x000fcc00078e0005 */
[----:B------:R-:W-:Y:S01]  /*7560*/  IMAD.SHL.U32 R17, R13, 0x4, RZ ;  /* 0x000000040d117824 */ /* 0x000fe200078e00ff */
[----:B------:R-:W-:Y:S01]  /*7570*/  HMMA.1688.F32.TF32 R84, R156, R92, R84 ;  /* 0x0000005c9c54723c */ /* 0x000fe20000081054 */
[----:B----4-:R-:W-:Y:S01]  /*7580*/  ISETP.GE.AND P0, PT, R197, R9, PT ;  /* 0x00000009c500720c */ /* 0x010fe20003f06270 */
[----:B------:R-:W-:-:S03]  /*7590*/  IMAD.MOV.U32 R9, RZ, RZ, c[0x0][0x188] ;  /* 0x00006200ff097624 */ /* 0x000fc600078e00ff */
[----:B------:R-:W-:Y:S01]  /*75a0*/  SEL R7, R7, RZ, !P0 ;  /* 0x000000ff07077207 */ /* 0x000fe20004000000 */
[----:B------:R-:W-:-:S03]  /*75b0*/  IMAD.SHL.U32 R9, R9, 0x4, RZ ;  /* 0x0000000409097824 */ /* 0x000fc600078e00ff */
[----:B------:R-:W-:Y:S02]  /*75c0*/  ISETP.NE.U32.AND P2, PT, R7, RZ, PT ;  /* 0x000000ff0700720c */ /* 0x000fe40003f45070 */
[----:B------:R-:W-:Y:S02]  /*75d0*/  SEL R7, RZ, 0x4, !P1 ;  /* 0x00000004ff077807 */ /* 0x000fe40004800000 */
[C---:B------:R-:W-:Y:S01]  /*75e0*/  ISETP.GT.AND P1, PT, R194.reuse, 0x1, PT ;  /* 0x00000001c200780c */ /* 0x040fe20003f24270 */
[----:B------:R-:W-:Y:S01]  /*75f0*/  HMMA.1688.F32.TF32 R28, R104, R92, R28 ;  /* 0x0000005c681c723c */ /* 0x000fe2000008101c */
[----:B------:R-:W-:Y:S02]  /*7600*/  SEL R7, R7, RZ, !P0 ;  /* 0x000000ff07077207 */ /* 0x000fe40004000000 */
[----:B------:R-:W-:Y:S02]  /*7610*/  SEL R194, R194, RZ, !P1 ;  /* 0x000000ffc2c27207 */ /* 0x000fe40004800000 */
[----:B------:R-:W-:-:S02]  /*7620*/  SHF.R.S32.HI R16, RZ, 0x1f, R9 ;  /* 0x0000001fff107819 */ /* 0x000fc40000011409 */
[----:B------:R-:W-:Y:S01]  /*7630*/  IMAD.MOV.U32 R93, RZ, RZ, c[0x0][0x188] ;  /* 0x00006200ff5d7624 */ /* 0x000fe200078e00ff */
[----:B------:R-:W-:Y:S01]  /*7640*/  ISETP.NE.U32.AND P3, PT, R7, RZ, PT ;  /* 0x000000ff0700720c */ /* 0x000fe20003f65070 */
[----:B------:R-:W-:Y:S01]  /*7650*/  IMAD R7, R194, 0x4000, R17 ;  /* 0x00004000c2077824 */ /* 0x000fe200078e0211 */
[----:B------:R-:W-:Y:S01]  /*7660*/  SHF.L.U64.HI R16, R9, 0x2, R16 ;  /* 0x0000000209107819 */ /* 0x000fe20000010210 */
[----:B------:R-:W-:Y:S01]  /*7670*/  IMAD.MOV.U32 R9, RZ, RZ, R6 ;  /* 0x000000ffff097224 */ /* 0x000fe200078e0006 */
[----:B------:R-:W-:Y:S01]  /*7680*/  BAR.SYNC.DEFER_BLOCKING 0x0 ;  /* 0x0000000000007b1d */ /* 0x000fe20000010000 */
[----:B------:R-:W-:-:S05]  /*7690*/  IMAD.SHL.U32 R93, R93, 0x4, RZ ;  /* 0x000000045d5d7824 */ /* 0x000fca00078e00ff */
[----:B------:R-:W-:Y:S01]  /*76a0*/  @!PT LDS RZ, [RZ] ;  /* 0x00000000fffff984 */ /* 0x000fe20000000800 */
[----:B------:R-:W-:Y:S01]  /*76b0*/  @!PT LDS RZ, [RZ] ;  /* 0x00000000fffff984 */ /* 0x000fe20000000800 */
[----:B------:R-:W-:Y:S01]  /*76c0*/  @!PT LDS RZ, [RZ] ;  /* 0x00000000fffff984 */ /* 0x000fe20000000800 */
[----:B------:R2:W-:Y:S02]  /*76d0*/  LDGSTS.E [R7], [R8.64], P2 ;  /* 0x0000000008077fae */ /* 0x0005e40009121844 */
[----:B--2---:R-:W-:-:S05]  /*76e0*/  LEA R8, P1, R93, R5, 0x2 ;  /* 0x000000055d087211 */ /* 0x004fca00078210ff */
[----:B------:R-:W-:Y:S01]  /*76f0*/  IMAD.X R9, R6, 0x1, R16, P1 ;  /* 0x0000000106097824 */ /* 0x000fe200008e0610 */
[----:B------:R-:W-:-:S04]  /*7700*/  ISETP.GT.AND P1, PT, R4, 0x8, PT ;  /* 0x000000080400780c */ /* 0x000fc80003f24270 */
[----:B------:R2:W-:Y:S01]  /*7710*/  LDGSTS.E [R7+0x800], [R8.64], P3 ;  /* 0x0080000008077fae */ /* 0x0005e20009921844 */
[----:B------:R-:W-:Y:S01]  /*7720*/  IMAD.MOV.U32 R16, RZ, RZ, c[0x0][0x188] ;  /* 0x00006200ff107624 */ /* 0x000fe200078e00ff */
[----:B--2---:R-:W-:Y:S02]  /*7730*/  SEL R8, RZ, 0x4, !P1 ;  /* 0x00000004ff087807 */ /* 0x004fe40004800000 */
[----:B------:R-:W-:Y:S02]  /*7740*/  ISETP.GT.AND P1, PT, R4, 0xc, PT ;  /* 0x0000000c0400780c */ /* 0x000fe40003f24270 */
[----:B------:R-:W-:Y:S01]  /*7750*/  SEL R8, R8, RZ, !P0 ;  /* 0x000000ff08087207 */ /* 0x000fe20004000000 */
[----:B------:R-:W-:-:S03]  /*7760*/  IMAD.SHL.U32 R16, R16, 0x8, RZ ;  /* 0x0000000810107824 */ /* 0x000fc600078e00ff */
[----:B------:R-:W-:Y:S02]  /*7770*/  ISETP.NE.U32.AND P2, PT, R8, RZ, PT ;  /* 0x000000ff0800720c */ /* 0x000fe40003f45070 */
[----:B------:R-:W-:Y:S01]  /*7780*/  SEL R8, RZ, 0x4, !P1 ;  /* 0x00000004ff087807 */ /* 0x000fe20004800000 */
[----:B------:R-:W-:Y:S03]  /*7790*/  HMMA.1688.F32.TF32 R72, R156, R80, R72 ;  /* 0x000000509c48723c */ /* 0x000fe60000081048 */
[----:B------:R-:W-:-:S05]  /*77a0*/  SEL R8, R8, RZ, !P0 ;  /* 0x000000ff08087207 */ /* 0x000fca0004000000 */
[----:B------:R-:W-:Y:S01]  /*77b0*/  HMMA.1688.F32.TF32 R24, R104, R80, R24 ;  /* 0x000000506818723c */ /* 0x000fe20000081018 */
[----:B------:R-:W-:Y:S02]  /*77c0*/  ISETP.NE.U32.AND P1, PT, R8, RZ, PT ;  /* 0x000000ff0800720c */ /* 0x000fe40003f25070 */
[----:B------:R-:W-:-:S04]  /*77d0*/  LEA R8, P3, R16, R5, 0x2 ;  /* 0x0000000510087211 */ /* 0x000fc800078610ff */
[----:B------:R-:W-:Y:S01]  /*77e0*/  SHF.R.S32.HI R80, RZ, 0x1f, R16 ;  /* 0x0000001fff507819 */ /* 0x000fe20000011410 */
[----:B------:R-:W-:-:S03]  /*77f0*/  IMAD.MOV.U32 R81, RZ, RZ, c[0x0][0x188] ;  /* 0x00006200ff517624 */ /* 0x000fc600078e00ff */
[----:B------:R-:W-:Y:S01]  /*7800*/  SHF.L.U64.HI R80, R16, 0x2, R80 ;  /* 0x0000000210507819 */ /* 0x000fe20000010250 */
[----:B------:R-:W-:-:S04]  /*7810*/  IMAD R81, R81, 0xc, RZ ;  /* 0x0000000c51517824 */ /* 0x000fc800078e02ff */
[----:B------:R-:W-:Y:S01]  /*7820*/  IMAD.X R9, R6, 0x1, R80, P3 ;  /* 0x0000000106097824 */ /* 0x000fe200018e0650 */
[----:B------:R-:W-:-:S04]  /*7830*/  SHF.R.S32.HI R16, RZ, 0x1f, R81 ;  /* 0x0000001fff107819 */ /* 0x000fc80000011451 */
[----:B------:R2:W-:Y:S01]  /*7840*/  LDGSTS.E [R7+0x1000], [R8.64], P2 ;  /* 0x0100000008077fae */ /* 0x0005e20009121844 */
[C---:B------:R-:W-:Y:S02]  /*7850*/  SHF.L.U64.HI R16, R81.reuse, 0x2, R16 ;  /* 0x0000000251107819 */ /* 0x040fe40000010210 */
[----:B--2---:R-:W-:-:S05]  /*7860*/  LEA R8, P2, R81, R5, 0x2 ;  /* 0x0000000551087211 */ /* 0x004fca00078410ff */
[----:B------:R-:W-:-:S05]  /*7870*/  IMAD.X R9, R6, 0x1, R16, P2 ;  /* 0x0000000106097824 */ /* 0x000fca00010e0610 */
[----:B------:R2:W-:Y:S01]  /*7880*/  LDGSTS.E [R7+0x1800], [R8.64], P1 ;  /* 0x0180000008077fae */ /* 0x0005e20008921844 */
[----:B------:R-:W-:Y:S01]  /*7890*/  ISETP.GT.AND P1, PT, R4, 0x10, PT ;  /* 0x000000100400780c */ /* 0x000fe20003f24270 */
[----:B------:R-:W-:-:S03]  /*78a0*/  IMAD.MOV.U32 R16, RZ, RZ, c[0x0][0x188] ;  /* 0x00006200ff107624 */ /* 0x000fc600078e00ff */
[----:B--2---:R-:W-:Y:S02]  /*78b0*/  SEL R8, RZ, 0x4, !P1 ;  /* 0x00000004ff087807 */ /* 0x004fe40004800000 */
[----:B------:R-:W-:Y:S02]  /*78c0*/  ISETP.GT.AND P1, PT, R4, 0x14, PT ;  /* 0x000000140400780c */ /* 0x000fe40003f24270 */
[----:B------:R-:W-:Y:S01]  /*78d0*/  SEL R8, R8, RZ, !P0 ;  /* 0x000000ff08087207 */ /* 0x000fe20004000000 */
[----:B------:R-:W-:-:S03]  /*78e0*/  IMAD.SHL.U32 R16, R16, 0x10, RZ ;  /* 0x0000001010107824 */ /* 0x000fc600078e00ff */
[----:B------:R-:W-:Y:S02]  /*78f0*/  ISETP.NE.U32.AND P2, PT, R8, RZ, PT ;  /* 0x000000ff0800720c */ /* 0x000fe40003f45070 */
[----:B------:R-:W-:Y:S02]  /*7900*/  SEL R8, RZ, 0x4, !P1 ;  /* 0x00000004ff087807 */ /* 0x000fe40004800000 */
[----:B------:R-:W-:Y:S02]  /*7910*/  SHF.R.S32.HI R80, RZ, 0x1f, R16 ;  /* 0x0000001fff507819 */ /* 0x000fe40000011410 */
[----:B------:R-:W-:Y:S01]  /*7920*/  SEL R8, R8, RZ, !P0 ;  /* 0x000000ff08087207 */ /* 0x000fe20004000000 */
[----:B------:R-:W-:Y:S01]  /*7930*/  IMAD.MOV.U32 R81, RZ, RZ, c[0x0][0x188] ;  /* 0x00006200ff517624 */ /* 0x000fe200078e00ff */
[----:B------:R-:W-:Y:S02]  /*7940*/  SHF.L.U64.HI R80, R16, 0x2, R80 ;  /* 0x0000000210507819 */ /* 0x000fe40000010250 */
[----:B------:R-:W-:-:S02]  /*7950*/  ISETP.NE.U32.AND P1, PT, R8, RZ, PT ;  /* 0x000000ff0800720c */ /* 0x000fc40003f25070 */
[----:B------:R-:W-:Y:S01]  /*7960*/  LEA R8, P3, R16, R5, 0x2 ;  /* 0x0000000510087211 */ /* 0x000fe200078610ff */
        /* <DEDUP_REMOVED lines=13> */
[----:B------:R-:W-:-:S03]  /*7a40*/  IMAD R16, R16, 0x18, RZ ;  /* 0x0000001810107824 */ /* 0x000fc600078e02ff */
        /* <DEDUP_REMOVED lines=17> */
[----:B------:R-:W-:Y:S01]  /*7b60*/  IMAD.MOV.U32 R81, RZ, RZ, c[0x0][0x188] ;  /* 0x00006200ff517624 */ /* 0x000fe200078e00ff */
[----:B------:R-:W-:Y:S01]  /*7b70*/  LOP3.LUT R80, R12, 0x7f, RZ, 0xc0, !PT ;  /* 0x0000007f0c507812 */ /* 0x000fe200078ec0ff */
[----:B------:R-:W-:Y:S01]  /*7b80*/  IMAD.MOV.U32 R12, RZ, RZ, c[0x0][0x188] ;  /* 0x00006200ff0c7624 */ /* 0x000fe200078e00ff */
[----:B--2---:R-:W-:Y:S02]  /*7b90*/  SEL R7, RZ, 0x4, !P1 ;  /* 0x00000004ff077807 */ /* 0x004fe40004800000 */
[----:B------:R-:W-:Y:S02]  /*7ba0*/  ISETP.GT.AND P1, PT, R4, 0x5, PT ;  /* 0x000000050400780c */ /* 0x000fe40003f24270 */
[----:B------:R-:W-:Y:S01]  /*7bb0*/  SEL R7, R7, RZ, !P0 ;  /* 0x000000ff07077207 */ /* 0x000fe20004000000 */
[----:B------:R-:W-:Y:S01]  /*7bc0*/  IMAD.SHL.U32 R80, R80, 0x4, RZ ;  /* 0x0000000450507824 */ /* 0x000fe200078e00ff */
[----:B------:R-:W-:-:S02]  /*7bd0*/  SHF.R.S32.HI R81, RZ, 0x1f, R81 ;  /* 0x0000001fff517819 */ /* 0x000fc40000011451 */
[----:B------:R-:W-:Y:S02]  /*7be0*/  ISETP.NE.U32.AND P2, PT, R7, RZ, PT ;  /* 0x000000ff0700720c */ /* 0x000fe40003f45070 */
[----:B------:R-:W-:Y:S01]  /*7bf0*/  SEL R7, RZ, 0x4, !P1 ;  /* 0x00000004ff077807 */ /* 0x000fe20004800000 */
[----:B------:R-:W-:Y:S01]  /*7c00*/  IMAD.MOV.U32 R16, RZ, RZ, c[0x0][0x188] ;  /* 0x00006200ff107624 */ /* 0x000fe200078e00ff */
[----:B------:R-:W-:Y:S02]  /*7c10*/  SHF.L.U64.HI R12, R12, 0x2, R81 ;  /* 0x000000020c0c7819 */ /* 0x000fe40000010251 */
[----:B------:R-:W-:Y:S02]  /*7c20*/  SEL R7, R7, RZ, !P0 ;  /* 0x000000ff07077207 */ /* 0x000fe40004000000 */
[----:B------:R-:W-:Y:S02]  /*7c30*/  IADD3 R8, P3, R93, R5, RZ ;  /* 0x000000055d087210 */ /* 0x000fe40007f7e0ff */
[----:B------:R-:W-:Y:S01]  /*7c40*/  LOP3.LUT R80, R80, 0x20, RZ, 0x3c, !PT ;  /* 0x0000002050507812 */ /* 0x000fe200078e3cff */
[----:B------:R-:W-:Y:S01]  /*7c50*/  IMAD R16, R16, 0x5, RZ ;  /* 0x0000000510107824 */ /* 0x000fe200078e02ff */
[----:B------:R-:W-:Y:S01]  /*7c60*/  ISETP.NE.U32.AND P1, PT, R7, RZ, PT ;  /* 0x000000ff0700720c */ /* 0x000fe20003f25070 */
[----:B------:R-:W-:-:S02]  /*7c70*/  IMAD.X R9, R6, 0x1, R12, P3 ;  /* 0x0000000106097824 */ /* 0x000fc400018e060c */
[----:B------:R-:W-:Y:S01]  /*7c80*/  IMAD R7, R194, 0x4000, R80 ;  /* 0x00004000c2077824 */ /* 0x000fe200078e0250 */
        /* <DEDUP_REMOVED lines=73> */
[----:B------:R-:W-:-:S04]  /*8120*/  IMAD.MOV.U32 R81, RZ, RZ, c[0x0][0x188] ;  /* 0x00006200ff517624 */ /* 0x000fc800078e00ff */
[----:B------:R-:W-:Y:S01]  /*8130*/  IMAD.SHL.U32 R81, R81, 0x2, RZ ;  /* 0x0000000251517824 */ /* 0x000fe200078e00ff */
[----:B--2---:R-:W-:Y:S02]  /*8140*/  SEL R7, RZ, 0x4, !P1 ;  /* 0x00000004ff077807 */ /* 0x004fe40004800000 */
[----:B------:R-:W-:Y:S02]  /*8150*/  ISETP.GT.AND P1, PT, R4, 0x6, PT ;  /* 0x000000060400780c */ /* 0x000fe40003f24270 */
[----:B------:R-:W-:Y:S01]  /*8160*/  SEL R7, R7, RZ, !P0 ;  /* 0x000000ff07077207 */ /* 0x000fe20004000000 */
[----:B------:R-:W-:Y:S01]  /*8170*/  IMAD.SHL.U32 R13, R13, 0x4, RZ ;  /* 0x000000040d0d7824 */ /* 0x000fe200078e00ff */
[----:B------:R-:W-:Y:S02]  /*8180*/  SHF.R.S32.HI R12, RZ, 0x1f, R81 ;  /* 0x0000001fff0c7819 */ /* 0x000fe40000011451 */
[----:B------:R-:W-:Y:S02]  /*8190*/  ISETP.NE.U32.AND P2, PT, R7, RZ, PT ;  /* 0x000000ff0700720c */ /* 0x000fe40003f45070 */
[----:B------:R-:W-:Y:S01]  /*81a0*/  SEL R7, RZ, 0x4, !P1 ;  /* 0x00000004ff077807 */ /* 0x000fe20004800000 */
[----:B------:R-:W-:Y:S01]  /*81b0*/  IMAD.MOV.U32 R16, RZ, RZ, c[0x0][0x188] ;  /* 0x00006200ff107624 */ /* 0x000fe200078e00ff */
[----:B------:R-:W-:-:S02]  /*81c0*/  SHF.L.U64.HI R12, R81, 0x2, R12 ;  /* 0x00000002510c7819 */ /* 0x000fc4000001020c */
[----:B------:R-:W-:Y:S02]  /*81d0*/  SEL R7, R7, RZ, !P0 ;  /* 0x000000ff07077207 */ /* 0x000fe40004000000 */
[----:B------:R-:W-:Y:S02]  /*81e0*/  LEA R8, P3, R81, R5, 0x2 ;  /* 0x0000000551087211 */ /* 0x000fe400078610ff */
[----:B------:R-:W-:Y:S01]  /*81f0*/  LOP3.LUT R13, R13, 0x40, RZ, 0x3c, !PT ;  /* 0x000000400d0d7812 */ /* 0x000fe200078e3cff */
[----:B------:R-:W-:Y:S01]  /*8200*/  IMAD R16, R16, 0x6, RZ ;  /* 0x0000000610107824 */ /* 0x000fe200078e02ff */
[----:B------:R-:W-:Y:S01]  /*8210*/  ISETP.NE.U32.AND P1, PT, R7, RZ, PT ;  /* 0x000000ff0700720c */ /* 0x000fe20003f25070 */
[----:B------:R-:W-:Y:S02]  /*8220*/  IMAD.X R9, R6, 0x1, R12, P3 ;  /* 0x0000000106097824 */ /* 0x000fe400018e060c */
        /* <DEDUP_REMOVED lines=36> */
[----:B------:R-:W-:Y:S01]  /*8470*/  SEL R8, RZ, 0x4, !P1 ;  /* 0x00000004ff087807 */ /* 0x000fe20004800000 */
[----:B-1----:R-:W-:Y:S03]  /*8480*/  HMMA.1688.F32.TF32 R112, R188, R10, R112 ;  /* 0x0000000abc70723c */ /* 0x002fe60000081070 */
[----:B------:R-:W-:Y:S01]  /*8490*/  SEL R8, R8, RZ, !P0 ;  /* 0x000000ff08087207 */ /* 0x000fe20004000000 */
[----:B------:R-:W-:-:S04]  /*84a0*/  IMAD.MOV.U32 R16, RZ, RZ, c[0x0][0x188] ;  /* 0x00006200ff107624 */ /* 0x000fc800078e00ff */
[----:B---3--:R-:W-:Y:S01]  /*84b0*/  HMMA.1688.F32.TF32 R36, R152, R10, R36 ;  /* 0x0000000a9824723c */ /* 0x008fe20000081024 */
[----:B------:R-:W-:Y:S02]  /*84c0*/  ISETP.NE.U32.AND P1, PT, R8, RZ, PT ;  /* 0x000000ff0800720c */ /* 0x000fe40003f25070 */
[----:B------:R-:W-:-:S05]  /*84d0*/  LEA R8, P3, R13, R5, 0x2 ;  /* 0x000000050d087211 */ /* 0x000fca00078610ff */
[----:B-----5:R-:W-:Y:S01]  /*84e0*/  HMMA.1688.F32.TF32 R184, R148, R10, R184 ;  /* 0x0000000a94b8723c */ /* 0x020fe200000810b8 */
[----:B------:R-:W-:-:S06]  /*84f0*/  IMAD R16, R16, 0x16, RZ ;  /* 0x0000001610107824 */ /* 0x000fcc00078e02ff */
[----:B------:R-:W-:-:S04]  /*8500*/  SHF.R.S32.HI R11, RZ, 0x1f, R13 ;  /* 0x0000001fff0b7819 */ /* 0x000fc8000001140d */
[----:B------:R-:W-:Y:S02]  /*8510*/  SHF.L.U64.HI R11, R13, 0x2, R11 ;  /* 0x000000020d0b7819 */ /* 0x000fe4000001020b */
[----:B------:R-:W-:-:S03]  /*8520*/  SHF.R.S32.HI R10, RZ, 0x1f, R16 ;  /* 0x0000001fff0a7819 */ /* 0x000fc60000011410 */
[----:B------:R-:W-:Y:S01]  /*8530*/  IMAD.X R9, R6, 0x1, R11, P3 ;  /* 0x0000000106097824 */ /* 0x000fe200018e060b */
[----:B------:R-:W-:-:S04]  /*8540*/  SHF.L.U64.HI R10, R16, 0x2, R10 ;  /* 0x00000002100a7819 */ /* 0x000fc8000001020a */
[----:B------:R1:W-:Y:S02]  /*8550*/  LDGSTS.E [R7+0x2400], [R8.64], P2 ;  /* 0x0240000008077fae */ /* 0x0003e40009121844 */
[----:B-1----:R-:W-:-:S05]  /*8560*/  LEA R8, P2, R16, R5, 0x2 ;  /* 0x0000000510087211 */ /* 0x002fca00078410ff */
[----:B------:R-:W-:-:S05]  /*8570*/  IMAD.X R9, R6, 0x1, R10, P2 ;  /* 0x0000000106097824 */ /* 0x000fca00010e060a */
[----:B------:R1:W-:Y:S01]  /*8580*/  LDGSTS.E [R7+0x2c00], [R8.64], P1 ;  /* 0x02c0000008077fae */ /* 0x0003e20008921844 */
[C---:B------:R-:W-:Y:S01]  /*8590*/  ISETP.GT.AND P1, PT, R4.reuse, 0x1a, PT ;  /* 0x0000001a0400780c */ /* 0x040fe20003f24270 */
[----:B------:R-:W-:Y:S01]  /*85a0*/  IMAD.MOV.U32 R13, RZ, RZ, c[0x0][0x188] ;  /* 0x00006200ff0d7624 */ /* 0x000fe200078e00ff */
[C---:B------:R-:W-:Y:S02]  /*85b0*/  HMMA.1688.F32.TF32 R160, R156.reuse, R108, R160 ;  /* 0x0000006c9ca0723c */ /* 0x040fe400000810a0 */
[----:B-1----:R-:W-:Y:S02]  /*85c0*/  SEL R8, RZ, 0x4, !P1 ;  /* 0x00000004ff087807 */ /* 0x002fe40004800000 */
[----:B------:R-:W-:Y:S02]  /*85d0*/  ISETP.GT.AND P1, PT, R4, 0x1e, PT ;  /* 0x0000001e0400780c */ /* 0x000fe40003f24270 */
[----:B------:R-:W-:Y:S02]  /*85e0*/  SEL R8, R8, RZ, !P0 ;  /* 0x000000ff08087207 */ /* 0x000fe40004000000 */
[----:B------:R-:W-:Y:S01]  /*85f0*/  HMMA.1688.F32.TF32 R128, R156, R144, R128 ;  /* 0x000000909c80723c */ /* 0x000fe20000081080 */
[----:B------:R-:W-:Y:S01]  /*8600*/  IMAD R13, R13, 0x1a, RZ ;  /* 0x0000001a0d0d7824 */ /* 0x000fe200078e02ff */
[----:B------:R-:W-:-:S02]  /*8610*/  ISETP.NE.U32.AND P2, PT, R8, RZ, PT ;  /* 0x000000ff0800720c */ /* 0x000fc40003f45070 */
[----:B------:R-:W-:-:S04]  /*8620*/  SEL R8, RZ, 0x4, !P1 ;  /* 0x00000004ff087807 */ /* 0x000fc80004800000 */
[----:B------:R-:W-:Y:S01]  /*8630*/  HMMA.1688.F32.TF32 R156, R156, R136, R140 ;  /* 0x000000889c9c723c */ /* 0x000fe2000008108c */
[----:B------:R-:W-:Y:S02]  /*8640*/  SEL R8, R8, RZ, !P0 ;  /* 0x000000ff08087207 */ /* 0x000fe40004000000 */
[----:B------:R-:W-:-:S05]  /*8650*/  SHF.R.S32.HI R11, RZ, 0x1f, R13 ;  /* 0x0000001fff0b7819 */ /* 0x000fca000001140d */
[----:B------:R-:W-:Y:S01]  /*8660*/  HMMA.1688.F32.TF32 R52, R104, R108, R52 ;  /* 0x0000006c6834723c */ /* 0x000fe20000081034 */
[----:B------:R-:W-:-:S07]  /*8670*/  ISETP.NE.U32.AND P1, PT, R8, RZ, PT ;  /* 0x000000ff0800720c */ /* 0x000fce0003f25070 */
[----:B------:R-:W-:Y:S01]  /*8680*/  HMMA.1688.F32.TF32 R164, R104, R144, R164 ;  /* 0x0000009068a4723c */ /* 0x000fe200000810a4 */
[----:B------:R-:W-:-:S07]  /*8690*/  SHF.L.U64.HI R11, R13, 0x2, R11 ;  /* 0x000000020d0b7819 */ /* 0x000fce000001020b */
[----:B------:R-:W-:Y:S01]  /*86a0*/  HMMA.1688.F32.TF32 R140, R104, R136, R120 ;  /* 0x00000088688c723c */ /* 0x000fe20000081078 */
[----:B------:R-:W-:-:S07]  /*86b0*/  LEA R8, P3, R13, R5, 0x2 ;  /* 0x000000050d087211 */ /* 0x000fce00078610ff */
[-C--:B------:R-:W-:Y:S08]  /*86c0*/  HMMA.1688.F32.TF32 R104, R188, R94.reuse, R100 ;  /* 0x0000005ebc68723c */ /* 0x080ff00000081064 */
[-C--:B------:R-:W-:Y:S08]  /*86d0*/  HMMA.1688.F32.TF32 R84, R152, R94.reuse, R84 ;  /* 0x0000005e9854723c */ /* 0x080ff00000081054 */
[----:B------:R-:W-:Y:S01]  /*86e0*/  HMMA.1688.F32.TF32 R92, R148, R94, R28 ;  /* 0x0000005e945c723c */ /* 0x000fe2000008101c */
[----:B------:R-:W2:Y:S04]  /*86f0*/  LDL.LU R29, [R1+0x18] ;  /* 0x00001800011d7983 */ /* 0x000ea80000300800 */
[----:B------:R-:W3:Y:S03]  /*8700*/  LDL.LU R28, [R1+0x28] ;  /* 0x00002800011c7983 */ /* 0x000ee60000300800 */
[-C--:B------:R-:W-:Y:S08]  /*8710*/  HMMA.1688.F32.TF32 R56, R188, R14.reuse, R56 ;  /* 0x0000000ebc38723c */ /* 0x080ff00000081038 */
[-C--:B------:R-:W-:Y:S08]  /*8720*/  HMMA.1688.F32.TF32 R32, R152, R14.reuse, R32 ;  /* 0x0000000e9820723c */ /* 0x080ff00000081020 */
[----:B------:R-:W-:Y:S01]  /*8730*/  HMMA.1688.F32.TF32 R12, R148, R14, R20 ;  /* 0x0000000e940c723c */ /* 0x000fe20000081014 */
[----:B------:R-:W4:Y:S07]  /*8740*/  LDL.LU R22, [R1+0x24] ;  /* 0x0000240001167983 */ /* 0x000f2e0000300800 */
[-C--:B------:R-:W-:Y:S08]  /*8750*/  HMMA.1688.F32.TF32 R68, R188, R82.reuse, R124 ;  /* 0x00000052bc44723c */ /* 0x080ff0000008107c */
[-C--:B------:R-:W-:Y:S08]  /*8760*/  HMMA.1688.F32.TF32 R72, R152, R82.reuse, R72 ;  /* 0x000000529848723c */ /* 0x080ff00000081048 */
[----:B------:R-:W-:Y:S01]  /*8770*/  HMMA.1688.F32.TF32 R80, R148, R82, R24 ;  /* 0x000000529450723c */ /* 0x000fe20000081018 */
[----:B------:R-:W5:Y:S04]  /*8780*/  LDL.LU R24, [R1+0x14] ;  /* 0x0000140001187983 */ /* 0x000f680000300800 */
[----:B------:R-:W5:Y:S04]  /*8790*/  LDL.LU R31, [R1+0x8] ;  /* 0x00000800011f7983 */ /* 0x000f680000300800 */
[----:B------:R-:W5:Y:S01]  /*87a0*/  LDL.LU R26, [R1+0x4] ;  /* 0x00000400011a7983 */ /* 0x000f620000300800 */
[-C--:B------:R-:W-:Y:S08]  /*87b0*/  HMMA.1688.F32.TF32 R100, R188, R110.reuse, R172 ;  /* 0x0000006ebc64723c */ /* 0x080ff000000810ac */
[-C--:B------:R-:W-:Y:S08]  /*87c0*/  HMMA.1688.F32.TF32 R160, R152, R110.reuse, R160 ;  /* 0x0000006e98a0723c */ /* 0x080ff000000810a0 */
[----:B------:R-:W-:Y:S01]  /*87d0*/  HMMA.1688.F32.TF32 R108, R148, R110, R52 ;  /* 0x0000006e946c723c */ /* 0x000fe20000081034 */
[----:B------:R-:W5:Y:S04]  /*87e0*/  LDL.LU R52, [R1] ;  /* 0x0000000001347983 */ /* 0x000f680000300800 */
[----:B------:R-:W5:Y:S04]  /*87f0*/  LDL.LU R30, [R1+0x10] ;  /* 0x00001000011e7983 */ /* 0x000f680000300800 */
[----:B------:R-:W5:Y:S04]  /*8800*/  LDL.LU R25, [R1+0x20] ;  /* 0x0000200001197983 */ /* 0x000f680000300800 */
[----:B------:R-:W5:Y:S04]  /*8810*/  LDL.LU R21, [R1+0xc] ;  /* 0x00000c0001157983 */ /* 0x000f680000300800 */
[----:B------:R-:W5:Y:S04]  /*8820*/  LDL.LU R23, [R1+0x1c] ;  /* 0x00001c0001177983 */ /* 0x000f680000300800 */
[----:B------:R-:W5:Y:S01]  /*8830*/  LDL R27, [R1+0x30] ;  /* 0x00003000011b7983 */ /* 0x000f620000100800 */
[----:B------:R-:W-:-:S04]  /*8840*/  IMAD.MOV.U32 R16, RZ, RZ, c[0x0][0x188] ;  /* 0x00006200ff107624 */ /* 0x000fc800078e00ff */
[----:B------:R-:W-:Y:S02]  /*8850*/  IMAD R16, R16, 0x1e, RZ ;  /* 0x0000001e10107824 */ /* 0x000fe400078e02ff */
[----:B------:R-:W-:-:S03]  /*8860*/  IMAD.X R9, R6, 0x1, R11, P3 ;  /* 0x0000000106097824 */ /* 0x000fc600018e060b */
[----:B------:R-:W-:Y:S02]  /*8870*/  SHF.R.S32.HI R10, RZ, 0x1f, R16 ;  /* 0x0000001fff0a7819 */ /* 0x000fe40000011410 */
[----:B------:R1:W-:Y:S02]  /*8880*/  LDGSTS.E [R7+0x3400], [R8.64], P2 ;  /* 0x0340000008077fae */ /* 0x0003e40009121844 */
[C---:B------:R-:W-:Y:S02]  /*8890*/  SHF.L.U64.HI R10, R16.reuse, 0x2, R10 ;  /* 0x00000002100a7819 */ /* 0x040fe4000001020a */
[----:B-1----:R-:W-:-:S05]  /*88a0*/  LEA R8, P2, R16, R5, 0x2 ;  /* 0x0000000510087211 */ /* 0x002fca00078410ff */
[----:B------:R-:W-:Y:S01]  /*88b0*/  IMAD.X R9, R6, 0x1, R10, P2 ;  /* 0x0000000106097824 */ /* 0x000fe200010e060a */
[----:B------:R-:W-:Y:S01]  /*88c0*/  ISETP.GT.AND P2, PT, R4, 0x7, PT ;  /* 0x000000070400780c */ /* 0x000fe20003f44270 */
[----:B------:R-:W-:-:S03]  /*88d0*/  IMAD.MOV.U32 R10, RZ, RZ, c[0x0][0x188] ;  /* 0x00006200ff0a7624 */ /* 0x000fc600078e00ff */
[----:B------:R1:W-:Y:S01]  /*88e0*/  LDGSTS.E [R7+0x3c00], [R8.64], P1 ;  /* 0x03c0000008077fae */ /* 0x0003e20008921844 */
[----:B------:R-:W-:Y:S01]  /*88f0*/  ISETP.GT.AND P1, PT, R4, 0x3, PT ;  /* 0x000000030400780c */ /* 0x000fe20003f24270 */
[----:B------:R-:W-:-:S05]  /*8900*/  IMAD R10, R10, 0x3, RZ ;  /* 0x000000030a0a7824 */ /* 0x000fca00078e02ff */
[----:B------:R-:W-:Y:S02]  /*8910*/  SHF.R.S32.HI R11, RZ, 0x1f, R10 ;  /* 0x0000001fff0b7819 */ /* 0x000fe4000001140a */
[----:B-1----:R-:W-:Y:S02]  /*8920*/  SEL R8, RZ, 0x4, !P2 ;  /* 0x00000004ff087807 */ /* 0x002fe40005000000 */
[----:B------:R-:W-:Y:S02]  /*8930*/  SEL R7, RZ, 0x4, !P1 ;  /* 0x00000004ff077807 */ /* 0x000fe40004800000 */
[----:B------:R-:W-:Y:S02]  /*8940*/  SEL R8, R8, RZ, !P0 ;  /* 0x000000ff08087207 */ /* 0x000fe40004000000 */
[----:B------:R-:W-:Y:S02]  /*8950*/  ISETP.GT.AND P1, PT, R4, 0xb, PT ;  /* 0x0000000b0400780c */ /* 0x000fe40003f24270 */
[----:B------:R-:W-:-:S02]  /*8960*/  SEL R7, R7, RZ, !P0 ;  /* 0x000000ff07077207 */ /* 0x000fc40004000000 */
[----:B------:R-:W-:Y:S02]  /*8970*/  ISETP.NE.U32.AND P3, PT, R8, RZ, PT ;  /* 0x000000ff0800720c */ /* 0x000fe40003f65070 */
[----:B------:R-:W-:Y:S02]  /*8980*/  SEL R9, RZ, 0x4, !P1 ;  /* 0x00000004ff097807 */ /* 0x000fe40004800000 */
[C---:B------:R-:W-:Y:S02]  /*8990*/  LEA R8, P6, R10.reuse, R5, 0x2 ;  /* 0x000000050a087211 */ /* 0x040fe400078c10ff */
[----:B------:R-:W-:Y:S02]  /*89a0*/  SHF.L.U64.HI R11, R10, 0x2, R11 ;  /* 0x000000020a0b7819 */ /* 0x000fe4000001020b */
[----:B------:R-:W-:Y:S02]  /*89b0*/  ISETP.NE.U32.AND P5, PT, R7, RZ, PT ;  /* 0x000000ff0700720c */ /* 0x000fe40003fa5070 */
[----:B------:R-:W-:Y:S01]  /*89c0*/  LOP3.LUT R10, R17, 0x60, RZ, 0x3c, !PT ;  /* 0x00000060110a7812 */ /* 0x000fe200078e3cff */
[----:B------:R-:W-:Y:S01]  /*89d0*/  IMAD.MOV.U32 R17, RZ, RZ, c[0x0][0x188] ;  /* 0x00006200ff117624 */ /* 0x000fe200078e00ff */
[----:B------:R-:W-:-:S03]  /*89e0*/  SEL R9, R9, RZ, !P0 ;  /* 0x000000ff09097207 */ /* 0x000fc60004000000 */
[----:B------:R-:W-:Y:S01]  /*89f0*/  IMAD R17, R17, 0x7, RZ ;  /* 0x0000000711117824 */ /* 0x000fe200078e02ff */
[----:B------:R-:W-:Y:S01]  /*8a00*/  ISETP.NE.U32.AND P4, PT, R9, RZ, PT ;  /* 0x000000ff0900720c */ /* 0x000fe20003f85070 */
[----:B------:R-:W-:Y:S01]  /*8a10*/  IMAD.X R9, R6, 0x1, R11, P6 ;  /* 0x0000000106097824 */ /* 0x000fe200030e060b */
[----:B------:R-:W-:Y:S01]  /*8a20*/  ISETP.GT.AND P1, PT, R4, 0xf, PT ;  /* 0x0000000f0400780c */ /* 0x000fe20003f24270 */
[----:B------:R-:W-:Y:S01]  /*8a30*/  IMAD R7, R194, 0x4000, R10 ;  /* 0x00004000c2077824 */ /* 0x000fe200078e020a */
[----:B------:R-:W-:Y:S02]  /*8a40*/  SHF.R.S32.HI R16, RZ, 0x1f, R17 ;  /* 0x0000001fff107819 */ /* 0x000fe40000011411 */
[----:B------:R-:W-:Y:S02]  /*8a50*/  SEL R10, RZ, 0x4, !P1 ;  /* 0x00000004ff0a7807 */ /* 0x000fe40004800000 */
[----:B------:R1:W-:Y:S01]  /*8a60*/  LDGSTS.E [R7+0x600], [R8.64], P5 ;  /* 0x0060000008077fae */ /* 0x0003e2000a921844 */
[----:B------:R-:W-:-:S02]  /*8a70*/  SHF.L.U64.HI R16, R17, 0x2, R16 ;  /* 0x0000000211107819 */ /* 0x000fc40000010210 */
[----:B-1----:R-:W-:Y:S01]  /*8a80*/  LEA R8, P1, R17, R5, 0x2 ;  /* 0x0000000511087211 */ /* 0x002fe200078210ff */
[----:B------:R-:W-:-:S04]  /*8a90*/  IMAD.MOV.U32 R17, RZ, RZ, c[0x0][0x188] ;  /* 0x00006200ff117624 */ /* 0x000fc800078e00ff */
[----:B------:R-:W-:Y:S02]  /*8aa0*/  IMAD R17, R17, 0xb, RZ ;  /* 0x0000000b11117824 */ /* 0x000fe400078e02ff */
[----:B------:R-:W-:-:S03]  /*8ab0*/  IMAD.X R9, R6, 0x1, R16, P1 ;  /* 0x0000000106097824 */ /* 0x000fc600008e0610 */
[----:B------:R-:W-:Y:S02]  /*8ac0*/  SHF.R.S32.HI R16, RZ, 0x1f, R17 ;  /* 0x0000001fff107819 */ /* 0x000fe40000011411 */
[----:B------:R1:W-:Y:S02]  /*8ad0*/  LDGSTS.E [R7+0xe00], [R8.64], P3 ;  /* 0x00e0000008077fae */ /* 0x0003e40009921844 */
[C---:B------:R-:W-:Y:S01]  /*8ae0*/  SHF.L.U64.HI R16, R17.reuse, 0x2, R16 ;  /* 0x0000000211107819 */ /* 0x040fe20000010210 */
[C---:B------:R-:W-:Y:S01]  /*8af0*/  HMMA.1688.F32.TF32 R120, R188.reuse, R138, R176 ;  /* 0x0000008abc78723c */ /* 0x040fe200000810b0 */
[----:B-1----:R-:W-:Y:S02]  /*8b00*/  LEA R8, P3, R17, R5, 0x2 ;  /* 0x0000000511087211 */ /* 0x002fe400078610ff */
[----:B------:R-:W1:Y:S05]  /*8b10*/  S2R R17, SR_TID.X ;  /* 0x0000000000117919 */ /* 0x000e6a0000002100 */
[----:B------:R-:W-:Y:S01]  /*8b20*/  HMMA.1688.F32.TF32 R64, R188, R18, R64 ;  /* 0x00000012bc40723c */ /* 0x000fe20000081040 */
[----:B------:R-:W-:-:S02]  /*8b30*/  ISETP.GT.AND P2, PT, R4, 0x13, PT ;  /* 0x000000130400780c */ /* 0x000fc40003f44270 */
[----:B------:R-:W-:-:S05]  /*8b40*/  SEL R10, R10, RZ, !P0 ;  /* 0x000000ff0a0a7207 */ /* 0x000fca0004000000 */
[----:B------:R-:W-:Y:S01]  /*8b50*/  HMMA.1688.F32.TF32 R60, R152, R18, R60 ;  /* 0x00000012983c723c */ /* 0x000fe2000008103c */
[----:B------:R-:W-:-:S07]  /*8b60*/  ISETP.GT.AND P5, PT, R4, 0x17, PT ;  /* 0x000000170400780c */ /* 0x000fce0003fa4270 */
[----:B------:R-:W-:Y:S07]  /*8b70*/  HMMA.1688.F32.TF32 R176, R148, R18, R180 ;  /* 0x0000001294b0723c */ /* 0x000fee00000810b4 */
[----:B------:R-:W-:Y:S01]  /*8b80*/  IMAD.MOV.U32 R18, RZ, RZ, c[0x0][0x188] ;  /* 0x00006200ff127624 */ /* 0x000fe200078e00ff */
[----:B------:R-:W-:-:S03]  /*8b90*/  SEL R11, RZ, 0x4, !P2 ;  /* 0x00000004ff0b7807 */ /* 0x000fc60005000000 */
[----:B------:R-:W-:Y:S01]  /*8ba0*/  IMAD R18, R18, 0xf, RZ ;  /* 0x0000000f12127824 */ /* 0x000fe200078e02ff */
[----:B------:R-:W-:Y:S01]  /*8bb0*/  ISETP.NE.U32.AND P1, PT, R10, RZ, PT ;  /* 0x000000ff0a00720c */ /* 0x000fe20003f25070 */
[----:B------:R-:W-:Y:S01]  /*8bc0*/  IMAD.X R9, R6, 0x1, R16, P3 ;  /* 0x0000000106097824 */ /* 0x000fe200018e0610 */
[----:B------:R-:W-:Y:S02]  /*8bd0*/  SEL R10, RZ, 0x4, !P5 ;  /* 0x00000004ff0a7807 */ /* 0x000fe40006800000 */
[----:B------:R-:W-:Y:S02]  /*8be0*/  SHF.R.S32.HI R16, RZ, 0x1f, R18 ;  /* 0x0000001fff107819 */ /* 0x000fe40000011412 */
[----:B------:R-:W-:Y:S01]  /*8bf0*/  SEL R11, R11, RZ, !P0 ;  /* 0x000000ff0b0b7207 */ /* 0x000fe20004000000 */
[----:B------:R1:W-:Y:S01]  /*8c00*/  LDGSTS.E [R7+0x1600], [R8.64], P4 ;  /* 0x0160000008077fae */ /* 0x0003e2000a121844 */
[----:B------:R-:W-:Y:S02]  /*8c10*/  ISETP.GT.AND P5, PT, R4, 0x1b, PT ;  /* 0x0000001b0400780c */ /* 0x000fe40003fa4270 */
[----:B------:R-:W-:-:S02]  /*8c20*/  SEL R10, R10, RZ, !P0 ;  /* 0x000000ff0a0a7207 */ /* 0x000fc40004000000 */
[----:B------:R-:W-:Y:S02]  /*8c30*/  SHF.L.U64.HI R16, R18, 0x2, R16 ;  /* 0x0000000212107819 */ /* 0x000fe40000010210 */
[----:B------:R-:W-:Y:S02]  /*8c40*/  ISETP.GT.AND P6, PT, R4, 0x1f, PT ;  /* 0x0000001f0400780c */ /* 0x000fe40003fc4270 */
[----:B------:R-:W-:Y:S02]  /*8c50*/  ISETP.NE.U32.AND P2, PT, R11, RZ, PT ;  /* 0x000000ff0b00720c */ /* 0x000fe40003f45070 */
[----:B-1----:R-:W-:Y:S01]  /*8c60*/  LEA R8, P4, R18, R5, 0x2 ;  /* 0x0000000512087211 */ /* 0x002fe200078810ff */
[----:B------:R-:W-:Y:S01]  /*8c70*/  IMAD.MOV.U32 R18, RZ, RZ, c[0x0][0x188] ;  /* 0x00006200ff127624 */ /* 0x000fe200078e00ff */
[----:B------:R-:W-:Y:S02]  /*8c80*/  SEL R11, RZ, 0x4, !P5 ;  /* 0x00000004ff0b7807 */ /* 0x000fe40006800000 */
[----:B------:R-:W-:Y:S01]  /*8c90*/  ISETP.NE.U32.AND P3, PT, R10, RZ, PT ;  /* 0x000000ff0a00720c */ /* 0x000fe20003f65070 */
[----:B------:R-:W-:Y:S01]  /*8ca0*/  IMAD R18, R18, 0x13, RZ ;  /* 0x0000001312127824 */ /* 0x000fe200078e02ff */
[----:B------:R-:W-:-:S02]  /*8cb0*/  SEL R10, RZ, 0x4, !P6 ;  /* 0x00000004ff0a7807 */ /* 0x000fc40007000000 */
[----:B------:R-:W-:Y:S02]  /*8cc0*/  LOP3.LUT R17, R17, 0x1f, RZ, 0xc0, !PT ;  /* 0x0000001f11117812 */ /* 0x000fe400078ec0ff */
[----:B------:R-:W-:Y:S02]  /*8cd0*/  SEL R9, R11, RZ, !P0 ;  /* 0x000000ff0b097207 */ /* 0x000fe40004000000 */
[----:B------:R-:W-:Y:S02]  /*8ce0*/  SEL R10, R10, RZ, !P0 ;  /* 0x000000ff0a0a7207 */ /* 0x000fe40004000000 */
[----:B------:R-:W-:Y:S01]  /*8cf0*/  ISETP.GE.AND P6, PT, R17, R4, PT ;  /* 0x000000041100720c */ /* 0x000fe20003fc6270 */
[----:B------:R-:W-:Y:S01]  /*8d00*/  IMAD.MOV.U32 R17, RZ, RZ, c[0x0][0x188] ;  /* 0x00006200ff117624 */ /* 0x000fe200078e00ff */
[----:B------:R-:W-:Y:S02]  /*8d10*/  SHF.R.S32.HI R19, RZ, 0x1f, R18 ;  /* 0x0000001fff137819 */ /* 0x000fe40000011412 */
[----:B------:R-:W-:Y:S01]  /*8d20*/  ISETP.NE.U32.AND P5, PT, R9, RZ, PT ;  /* 0x000000ff0900720c */ /* 0x000fe20003fa5070 */
[----:B------:R-:W-:Y:S01]  /*8d30*/  IMAD.X R9, R6, 0x1, R16, P4 ;  /* 0x0000000106097824 */ /* 0x000fe200020e0610 */
[----:B------:R-:W-:-:S02]  /*8d40*/  ISETP.NE.U32.AND P4, PT, R10, RZ, PT ;  /* 0x000000ff0a00720c */ /* 0x000fc40003f85070 */
[----:B------:R-:W-:Y:S01]  /*8d50*/  SEL R11, RZ, 0x4, P6 ;  /* 0x00000004ff0b7807 */ /* 0x000fe20003000000 */
[----:B------:R-:W-:Y:S01]  /*8d60*/  IMAD R17, R17, 0x17, RZ ;  /* 0x0000001711117824 */ /* 0x000fe200078e02ff */
[C---:B------:R-:W-:Y:S01]  /*8d70*/  LEA R10, P6, R18.reuse, R5, 0x2 ;  /* 0x00000005120a7211 */ /* 0x040fe200078c10ff */
[----:B------:R1:W-:Y:S01]  /*8d80*/  LDGSTS.E [R7+0x1e00], [R8.64], P1 ;  /* 0x01e0000008077fae */ /* 0x0003e20008921844 */
[----:B------:R-:W-:Y:S02]  /*8d90*/  SHF.L.U64.HI R19, R18, 0x2, R19 ;  /* 0x0000000212137819 */ /* 0x000fe40000010213 */
[----:B------:R-:W-:Y:S01]  /*8da0*/  SEL R16, R11, RZ, !P0 ;  /* 0x000000ff0b107207 */ /* 0x000fe20004000000 */
[----:B------:R-:W-:Y:S02]  /*8db0*/  IMAD.MOV.U32 R18, RZ, RZ, c[0x0][0x188] ;  /* 0x00006200ff127624 */ /* 0x000fe400078e00ff */
[----:B------:R-:W-:Y:S01]  /*8dc0*/  IMAD.X R11, R6, 0x1, R19, P6 ;  /* 0x00000001060b7824 */ /* 0x000fe200030e0613 */
[----:B------:R-:W-:Y:S01]  /*8dd0*/  SHF.R.S32.HI R19, RZ, 0x1f, R17 ;  /* 0x0000001fff137819 */ /* 0x000fe20000011411 */
[----:B------:R-:W-:-:S03]  /*8de0*/  IMAD R18, R18, 0x1b, RZ ;  /* 0x0000001b12127824 */ /* 0x000fc600078e02ff */
[C---:B------:R-:W-:Y:S01]  /*8df0*/  SHF.L.U64.HI R19, R17.reuse, 0x2, R19 ;  /* 0x0000000211137819 */ /* 0x040fe20000010213 */
[----:B------:R-:W-:Y:S01]  /*8e00*/  IMAD.MOV.U32 R20, RZ, RZ, c[0x0][0x188] ;  /* 0x00006200ff147624 */ /* 0x000fe200078e00ff */
[----:B-1----:R-:W-:Y:S01]  /*8e10*/  LEA R8, P0, R17, R5, 0x2 ;  /* 0x0000000511087211 */ /* 0x002fe200078010ff */
[----:B------:R1:W-:Y:S02]  /*8e20*/  LDGSTS.E [R7+0x2600], [R10.64], P2 ;  /* 0x026000000a077fae */ /* 0x0003e40009121844 */
[----:B------:R-:W-:Y:S02]  /*8e30*/  IMAD R20, R20, 0x1f, RZ ;  /* 0x0000001f14147824 */ /* 0x000fe400078e02ff */
[----:B------:R-:W-:Y:S01]  /*8e40*/  IMAD.X R9, R6, 0x1, R19, P0 ;  /* 0x0000000106097824 */ /* 0x000fe200000e0613 */
[----:B------:R-:W-:Y:S02]  /*8e50*/  SHF.R.S32.HI R19, RZ, 0x1f, R18 ;  /* 0x0000001fff137819 */ /* 0x000fe40000011412 */
[----:B------:R-:W-:-:S02]  /*8e60*/  ISETP.NE.U32.AND P1, PT, R16, RZ, PT ;  /* 0x000000ff1000720c */ /* 0x000fc40003f25070 */
[CC--:B------:R-:W-:Y:S01]  /*8e70*/  LEA R16, P6, R18.reuse, R5.reuse, 0x2 ;  /* 0x0000000512107211 */ /* 0x0c0fe200078c10ff */
[----:B------:R3:W-:Y:S01]  /*8e80*/  LDGSTS.E [R7+0x2e00], [R8.64], P3 ;  /* 0x02e0000008077fae */ /* 0x0007e20009921844 */
[----:B------:R-:W-:Y:S02]  /*8e90*/  SHF.L.U64.HI R19, R18, 0x2, R19 ;  /* 0x0000000212137819 */ /* 0x000fe40000010213 */
[----:B------:R-:W-:Y:S02]  /*8ea0*/  SHF.R.S32.HI R18, RZ, 0x1f, R20 ;  /* 0x0000001fff127819 */ /* 0x000fe40000011414 */
[C---:B-1----:R-:W-:Y:S02]  /*8eb0*/  LEA R10, P0, R20.reuse, R5, 0x2 ;  /* 0x00000005140a7211 */ /* 0x042fe400078010ff */
[----:B------:R-:W-:Y:S01]  /*8ec0*/  SHF.L.U64.HI R18, R20, 0x2, R18 ;  /* 0x0000000214127819 */ /* 0x000fe20000010212 */
[----:B------:R-:W-:-:S04]  /*8ed0*/  IMAD.X R17, R6, 0x1, R19, P6 ;  /* 0x0000000106117824 */ /* 0x000fc800030e0613 */
[----:B------:R-:W-:Y:S01]  /*8ee0*/  IMAD.X R11, R6, 0x1, R18, P0 ;  /* 0x00000001060b7824 */ /* 0x000fe200000e0612 */
[----:B---3--:R-:W-:Y:S01]  /*8ef0*/  IADD3 R8, P2, R0, R28, RZ ;  /* 0x0000001c00087210 */ /* 0x008fe20007f5e0ff */
[----:B------:R2:W-:Y:S04]  /*8f00*/  LDGSTS.E [R7+0x3600], [R16.64], P5 ;  /* 0x0360000010077fae */ /* 0x0005e8000a921844 */
[----:B------:R1:W-:Y:S01]  /*8f10*/  LDGSTS.E [R7+0x3e00], [R10.64], P4 ;  /* 0x03e000000a077fae */ /* 0x0003e2000a121844 */
[----:B----4-:R-:W-:-:S03]  /*8f20*/  IMAD.X R9, R22, 0x1, R2, P2 ;  /* 0x0000000116097824 */ /* 0x010fc600010e0602 */
[----:B------:R-:W0:Y:S01]  /*8f30*/  LDGDEPBAR ;  /* 0x00000000000079af */ /* 0x000e220000000000 */
[----:B--2---:R-:W-:Y:S01]  /*8f40*/  IADD3 R16, P0, R0, R29, RZ ;  /* 0x0000001d00107210 */ /* 0x004fe20007f1e0ff */
[----:B-1----:R-:W-:-:S05]  /*8f50*/  IMAD R7, R194, 0x4000, R198 ;  /* 0x00004000c2077824 */ /* 0x002fca00078e02c6 */
[----:B------:R1:W-:Y:S01]  /*8f60*/  LDGSTS.E [R7+0x8000], [R8.64], P1 ;  /* 0x0800000008077fae */ /* 0x0003e20008921844 */
[----:B-----5:R-:W-:Y:S01]  /*8f70*/  IMAD.X R17, R24, 0x1, R2, P0 ;  /* 0x0000000118117824 */ /* 0x020fe200000e0602 */
[----:B------:R-:W-:-:S04]  /*8f80*/  IADD3 R10, P2, R0, R31, RZ ;  /* 0x0000001f000a7210 */ /* 0x000fc80007f5e0ff */
[----:B------:R2:W-:Y:S01]  /*8f90*/  LDGSTS.E [R7+0x8400], [R16.64], P1 ;  /* 0x0840000010077fae */ /* 0x0005e20008921844 */
[----:B-1----:R-:W-:Y:S01]  /*8fa0*/  IADD3 R8, P0, R0, R251, RZ ;  /* 0x000000fb00087210 */ /* 0x002fe20007f1e0ff */
[----:B------:R-:W-:-:S04]  /*8fb0*/  IMAD.X R11, R26, 0x1, R2, P2 ;  /* 0x000000011a0b7824 */ /* 0x000fc800010e0602 */
[----:B------:R-:W-:Y:S01]  /*8fc0*/  IMAD.X R9, R250, 0x1, R2, P0 ;  /* 0x00000001fa097824 */ /* 0x000fe200000e0602 */
[----:B------:R1:W-:Y:S01]  /*8fd0*/  LDGSTS.E [R7+0x8800], [R10.64], P1 ;  /* 0x088000000a077fae */ /* 0x0003e20008921844 */
[----:B--2---:R-:W-:-:S03]  /*8fe0*/  IADD3 R16, P2, R0, R247, RZ ;  /* 0x000000f700107210 */ /* 0x004fc60007f5e0ff */
[----:B------:R2:W-:Y:S02]  /*8ff0*/  LDGSTS.E [R7+0x8c00], [R8.64], P1 ;  /* 0x08c0000008077fae */ /* 0x0005e40008921844 */
[----:B------:R-:W-:Y:S01]  /*9000*/  IMAD.X R17, R246, 0x1, R2, P2 ;  /* 0x00000001f6117824 */ /* 0x000fe200010e0602 */
[----:B-1----:R-:W-:-:S04]  /*9010*/  IADD3 R10, P0, R0, R243, RZ ;  /* 0x000000f3000a7210 */ /* 0x002fc80007f1e0ff */
[----:B------:R1:W-:Y:S01]  /*9020*/  LDGSTS.E [R7+0x9000], [R16.64], P1 ;  /* 0x0900000010077fae */ /* 0x0003e20008921844 */
[----:B--2---:R-:W-:Y:S01]  /*9030*/  IADD3 R8, P2, R0, R239, RZ ;  /* 0x000000ef00087210 */ /* 0x004fe20007f5e0ff */
[----:B------:R-:W-:-:S04]  /*9040*/  IMAD.X R11, R242, 0x1, R2, P0 ;  /* 0x00000001f20b7824 */ /* 0x000fc800000e0602 */
[----:B------:R-:W-:Y:S01]  /*9050*/  IMAD.X R9, R238, 0x1, R2, P2 ;  /* 0x00000001ee097824 */ /* 0x000fe200010e0602 */
[----:B------:R2:W-:Y:S01]  /*9060*/  LDGSTS.E [R7+0x9400], [R10.64], P1 ;  /* 0x094000000a077fae */ /* 0x0005e20008921844 */
[----:B-1----:R-:W-:-:S03]  /*9070*/  IADD3 R16, P0, R0, R235, RZ ;  /* 0x000000eb00107210 */ /* 0x002fc60007f1e0ff */
[----:B------:R1:W-:Y:S02]  /*9080*/  LDGSTS.E [R7+0x9800], [R8.64], P1 ;  /* 0x0980000008077fae */ /* 0x0003e40008921844 */
[----:B------:R-:W-:Y:S01]  /*9090*/  IMAD.X R17, R234, 0x1, R2, P0 ;  /* 0x00000001ea117824 */ /* 0x000fe200000e0602 */
[----:B--2---:R-:W-:-:S04]  /*90a0*/  IADD3 R10, P2, R0, R231, RZ ;  /* 0x000000e7000a7210 */ /* 0x004fc80007f5e0ff */
        /* <DEDUP_REMOVED lines=20> */
[----:B------:R-:W-:Y:S01]  /*91f0*/  IMAD.X R11, R206, 0x1, R2, P2 ;  /* 0x00000001ce0b7824 */ /* 0x000fe200010e0602 */
[----:B------:R-:W-:-:S03]  /*9200*/  LOP3.LUT R18, R198, 0x40, RZ, 0x3c, !PT ;  /* 0x00000040c6127812 */ /* 0x000fc600078e3cff */
[----:B------:R-:W-:Y:S01]  /*9210*/  IMAD.X R9, R202, 0x1, R2, P3 ;  /* 0x00000001ca097824 */ /* 0x000fe200018e0602 */
[----:B------:R1:W-:Y:S01]  /*9220*/  LDGSTS.E [R7+0xb800], [R10.64], P1 ;  /* 0x0b8000000a077fae */ /* 0x0003e20008921844 */
[----:B--2---:R-:W-:Y:S01]  /*9230*/  IADD3 R16, P0, R0, R25, RZ ;  /* 0x0000001900107210 */ /* 0x004fe20007f1e0ff */
[----:B------:R-:W-:Y:S02]  /*9240*/  IMAD R20, R194, 0x4000, R18 ;  /* 0x00004000c2147824 */ /* 0x000fe400078e0212 */
        /* <DEDUP_REMOVED lines=36> */
[----:B------:R2:W-:Y:S01]  /*9490*/  LDGSTS.E [R20+0xae00], [R8.64], P1 ;  /* 0x0ae0000008147fae */ /* 0x0005e20008921844 */
[----:B------:R-:W-:Y:S01]  /*94a0*/  IADD3 R18, P2, R0, R209, RZ ;  /* 0x000000d100127210 */ /* 0x000fe20007f5e0ff */
[----:B------:R-:W-:Y:S01]  /*94b0*/  IMAD.X R17, R212, 0x1, R2, P0 ;  /* 0x00000001d4117824 */ /* 0x000fe200000e0602 */
[----:B-1----:R-:W-:-:S03]  /*94c0*/  IADD3 R10, P3, R0, R205, RZ ;  /* 0x000000cd000a7210 */ /* 0x002fc60007f7e0ff */
[--C-:B------:R-:W-:Y:S01]  /*94d0*/  IMAD.X R19, R208, 0x1, R2.reuse, P2 ;  /* 0x00000001d0137824 */ /* 0x100fe200010e0602 */
[----:B------:R1:W-:Y:S01]  /*94e0*/  LDGSTS.E [R20+0xb200], [R16.64], P1 ;  /* 0x0b20000010147fae */ /* 0x0003e20008921844 */
[----:B--2---:R-:W-:Y:S01]  /*94f0*/  IADD3 R8, P0, R0, R201, RZ ;  /* 0x000000c900087210 */ /* 0x004fe20007f1e0ff */
[--C-:B------:R-:W-:Y:S02]  /*9500*/  IMAD.X R11, R204, 0x1, R2.reuse, P3 ;  /* 0x00000001cc0b7824 */ /* 0x100fe400018e0602 */
[----:B------:R1:W-:Y:S02]  /*9510*/  LDGSTS.E [R20+0xb600], [R18.64], P1 ;  /* 0x0b60000012147fae */ /* 0x0003e40008921844 */
[----:B------:R-:W-:Y:S02]  /*9520*/  IMAD.X R9, R200, 0x1, R2, P0 ;  /* 0x00000001c8097824 */ /* 0x000fe400000e0602 */
[----:B------:R1:W-:Y:S01]  /*9530*/  LDGSTS.E [R20+0xba00], [R10.64], P1 ;  /* 0x0ba000000a147fae */ /* 0x0003e20008921844 */
[----:B------:R-:W-:-:S02]  /*9540*/  IADD3 R201, P0, R201, R199, RZ ;  /* 0x000000c7c9c97210 */ /* 0x000fc40007f1e0ff */
[-C--:B------:R-:W-:Y:S01]  /*9550*/  IADD3 R205, P2, R205, R199.reuse, RZ ;  /* 0x000000c7cdcd7210 */ /* 0x080fe20007f5e0ff */
[----:B------:R1:W-:Y:S01]  /*9560*/  LDGSTS.E [R20+0xbe00], [R8.64], P1 ;  /* 0x0be0000008147fae */ /* 0x0003e20008921844 */
[-C--:B------:R-:W-:Y:S02]  /*9570*/  IADD3 R203, P1, R203, R199.reuse, RZ ;  /* 0x000000c7cbcb7210 */ /* 0x080fe40007f3e0ff */
[-C--:B------:R-:W-:Y:S01]  /*9580*/  IADD3 R207, P3, R207, R199.reuse, RZ ;  /* 0x000000c7cfcf7210 */ /* 0x080fe20007f7e0ff */
[--C-:B------:R-:W-:Y:S01]  /*9590*/  IMAD.X R200, R200, 0x1, R3.reuse, P0 ;  /* 0x00000001c8c87824 */ /* 0x100fe200000e0603 */
[-C--:B------:R-:W-:Y:S01]  /*95a0*/  IADD3 R211, P5, R211, R199.reuse, RZ ;  /* 0x000000c7d3d37210 */ /* 0x080fe20007fbe0ff */
[--C-:B------:R-:W-:Y:S01]  /*95b0*/  IMAD.X R202, R202, 0x1, R3.reuse, P1 ;  /* 0x00000001caca7824 */ /* 0x100fe200008e0603 */
[-C--:B------:R-:W-:Y:S01]  /*95c0*/  IADD3 R213, P6, R213, R199.reuse, RZ ;  /* 0x000000c7d5d57210 */ /* 0x080fe20007fde0ff */
[--C-:B------:R-:W-:Y:S01]  /*95d0*/  IMAD.X R204, R204, 0x1, R3.reuse, P2 ;  /* 0x00000001cccc7824 */ /* 0x100fe200010e0603 */
[-C--:B------:R-:W-:Y:S01]  /*95e0*/  IADD3 R215, P0, R215, R199.reuse, RZ ;  /* 0x000000c7d7d77210 */ /* 0x080fe20007f1e0ff */
[----:B------:R-:W-:Y:S01]  /*95f0*/  IMAD.X R206, R206, 0x1, R3, P3 ;  /* 0x00000001cece7824 */ /* 0x000fe200018e0603 */
[----:B------:R-:W-:-:S02]  /*9600*/  IADD3 R217, P1, R217, R199, RZ ;  /* 0x000000c7d9d97210 */ /* 0x000fc40007f3e0ff */
[----:B------:R-:W-:Y:S01]  /*9610*/  IADD3 R197, R197, 0x1, RZ ;  /* 0x00000001c5c57810 */ /* 0x000fe20007ffe0ff */
[----:B------:R-:W-:Y:S01]  /*9620*/  HMMA.1688.F32.TF32 R124, R152, R146, R128 ;  /* 0x00000092987c723c */ /* 0x000fe20000081080 */
[-C--:B------:R-:W-:Y:S01]  /*9630*/  IADD3 R219, P2, R219, R199.reuse, RZ ;  /* 0x000000c7dbdb7210 */ /* 0x080fe20007f5e0ff */
[--C-:B------:R-:W-:Y:S01]  /*9640*/  IMAD.X R210, R210, 0x1, R3.reuse, P5 ;  /* 0x00000001d2d27824 */ /* 0x100fe200028e0603 */
        /* <DEDUP_REMOVED lines=35> */
[----:B------:R-:W-:Y:S01]  /*9880*/  STL [R1], R52 ;  /* 0x0000003401007387 */ /* 0x000fe20000100800 */
[-C--:B------:R-:W-:Y:S01]  /*9890*/  IADD3 R28, P3, R28, R199.reuse, RZ ;  /* 0x000000c71c1c7210 */ /* 0x080fe20007f7e0ff */
[--C-:B------:R-:W-:Y:S01]  /*98a0*/  IMAD.X R21, R21, 0x1, R3.reuse, P0 ;  /* 0x0000000115157824 */ /* 0x100fe200000e0603 */
[----:B------:R-:W-:Y:S01]  /*98b0*/  IADD3 R209, P4, R209, R199, RZ ;  /* 0x000000c7d1d17210 */ /* 0x000fe20007f9e0ff */
[----:B------:R-:W-:Y:S01]  /*98c0*/  STL [R1+0x8], R31 ;  /* 0x0000081f01007387 */ /* 0x000fe20000100800 */
[----:B------:R-:W-:-:S02]  /*98d0*/  IMAD.X R26, R26, 0x1, R3, P6 ;  /* 0x000000011a1a7824 */ /* 0x000fc400030e0603 */
[--C-:B------:R-:W-:Y:S01]  /*98e0*/  IMAD.X R24, R24, 0x1, R3.reuse, P1 ;  /* 0x0000000118187824 */ /* 0x100fe200008e0603 */
[----:B------:R-:W-:Y:S01]  /*98f0*/  STL [R1+0x10], R30 ;  /* 0x0000101e01007387 */ /* 0x000fe20000100800 */
[----:B------:R-:W-:-:S03]  /*9900*/  IMAD.X R22, R22, 0x1, R3, P3 ;  /* 0x0000000116167824 */ /* 0x000fc600018e0603 */
[----:B------:R2:W-:Y:S01]  /*9910*/  STL [R1+0x20], R25 ;  /* 0x0000201901007387 */ /* 0x0005e20000100800 */
[----:B------:R-:W-:-:S03]  /*9920*/  IMAD.X R23, R23, 0x1, R3, P2 ;  /* 0x0000000117177824 */ /* 0x000fc600010e0603 */
[----:B------:R-:W-:Y:S01]  /*9930*/  STL [R1+0x18], R29 ;  /* 0x0000181d01007387 */ /* 0x000fe20000100800 */
[--C-:B------:R-:W-:Y:S01]  /*9940*/  IMAD.X R208, R208, 0x1, R3.reuse, P4 ;  /* 0x00000001d0d07824 */ /* 0x100fe200020e0603 */
[----:B------:R-:W-:Y:S02]  /*9950*/  IADD3 R223, P4, R223, R199, RZ ;  /* 0x000000c7dfdf7210 */ /* 0x000fe40007f9e0ff */
[----:B------:R-:W-:Y:S04]  /*9960*/  STL [R1+0x28], R28 ;  /* 0x0000281c01007387 */ /* 0x000fe80000100800 */
[----:B------:R3:W-:Y:S04]  /*9970*/  STL [R1+0xc], R21 ;  /* 0x00000c1501007387 */ /* 0x0007e80000100800 */
[----:B------:R1:W-:Y:S04]  /*9980*/  STL [R1+0x4], R26 ;  /* 0x0000041a01007387 */ /* 0x0003e80000100800 */
[----:B------:R1:W-:Y:S01]  /*9990*/  STL [R1+0x14], R24 ;  /* 0x0000141801007387 */ /* 0x0003e20000100800 */
[----:B------:R-:W-:-:S03]  /*99a0*/  IMAD.X R222, R222, 0x1, R3, P4 ;  /* 0x00000001dede7824 */ /* 0x000fc600020e0603 */
[----:B------:R1:W-:Y:S01]  /*99b0*/  STL [R1+0x24], R22 ;  /* 0x0000241601007387 */ /* 0x0003e20000100800 */
[----:B--2---:R-:W-:-:S03]  /*99c0*/  IMAD.MOV.U32 R25, RZ, RZ, c[0x0][0x188] ;  /* 0x00006200ff197624 */ /* 0x004fc600078e00ff */
[----:B------:R1:W-:Y:S01]  /*99d0*/  STL [R1+0x1c], R23 ;  /* 0x00001c1701007387 */ /* 0x0003e20000100800 */
[----:B------:R-:W-:Y:S01]  /*99e0*/  IADD3 R237, P4, R237, R199, RZ ;  /* 0x000000c7eded7210 */ /* 0x000fe20007f9e0ff */
[--C-:B------:R-:W-:Y:S01]  /*99f0*/  IMAD.X R252, R252, 0x1, R3.reuse, P5 ;  /* 0x00000001fcfc7824 */ /* 0x100fe200028e0603 */
[----:B------:R-:W-:Y:S01]  /*9a00*/  ISETP.NE.U32.AND P5, PT, R27, R197, PT ;  /* 0x000000c51b00720c */ /* 0x000fe20003fa5070 */
[----:B------:R-:W-:Y:S01]  /*9a10*/  IMAD.SHL.U32 R25, R25, 0x20, RZ ;  /* 0x0000002019197824 */ /* 0x000fe200078e00ff */
[----:B------:R-:W-:Y:S01]  /*9a20*/  HMMA.1688.F32.TF32 R168, R188, R146, R168 ;  /* 0x00000092bca8723c */ /* 0x000fe200000810a8 */
[----:B------:R-:W-:Y:S01]  /*9a30*/  IMAD.X R236, R236, 0x1, R3, P4 ;  /* 0x00000001ecec7824 */ /* 0x000fe200020e0603 */
[----:B------:R-:W-:Y:S01]  /*9a40*/  IADD3 R251, P4, R251, R199, RZ ;  /* 0x000000c7fbfb7210 */ /* 0x000fe20007f9e0ff */
[----:B------:R-:W0:Y:S01]  /*9a50*/  LDGDEPBAR ;  /* 0x00000000000079af */ /* 0x000e220000000000 */
[----:B---3--:R-:W-:-:S03]  /*9a60*/  SHF.R.S32.HI R21, RZ, 0x1f, R25 ;  /* 0x0000001fff157819 */ /* 0x008fc60000011419 */
[----:B------:R-:W-:Y:S01]  /*9a70*/  IMAD.X R250, R250, 0x1, R3, P4 ;  /* 0x00000001fafa7824 */ /* 0x000fe200020e0603 */
[C---:B------:R-:W-:Y:S01]  /*9a80*/  LEA R5, P4, R25.reuse, R5, 0x2 ;  /* 0x0000000519057211 */ /* 0x040fe200078810ff */
[----:B------:R-:W-:Y:S01]  /*9a90*/  HMMA.1688.F32.TF32 R128, R152, R138, R156 ;  /* 0x0000008a9880723c */ /* 0x000fe2000008109c */
[----:B------:R-:W-:Y:S02]  /*9aa0*/  SHF.L.U64.HI R21, R25, 0x2, R21 ;  /* 0x0000000219157819 */ /* 0x000fe40000010215 */
[----:B------:R-:W-:-:S05]  /*9ab0*/  IADD3 R4, R4, -0x20, RZ ;  /* 0xffffffe004047810 */ /* 0x000fca0007ffe0ff */
[----:B------:R-:W-:Y:S01]  /*9ac0*/  HMMA.1688.F32.TF32 R144, R148, R146, R164 ;  /* 0x000000929490723c */ /* 0x000fe200000810a4 */
[----:B------:R-:W-:-:S07]  /*9ad0*/  IMAD.X R6, R6, 0x1, R21, P4 ;  /* 0x0000000106067824 */ /* 0x000fce00020e0615 */
[----:B------:R-:W-:Y:S01]  /*9ae0*/  HMMA.1688.F32.TF32 R136, R148, R138, R140 ;  /* 0x0000008a9488723c */ /* 0x000fe2000008108c */
[----:B-1----:R-:W-:Y:S01]  /*9af0*/  @!P5 CALL.REL.NOINC `(.L_x_1) ;  /* 0x000000100000d944 */ /* 0x002fe20003c00000 */
[----:B------:R-:W-:Y:S06]  /*9b00*/  BRA `(.L_x_2) ;  /* 0xffffcdb000007947 */ /* 0x000fec000383ffff */
.L_x_1:
[----:B-1----:R-:W2:Y:S01]  /*9b10*/  LDL.LU R8, [R1+0x3c] ;  /* 0x00003c0001087983 */ /* 0x002ea20000300800 */
[----:B------:R-:W-:-:S04]  /*9b20*/  DEPBAR.LE SB0, 0x0 ;  /* 0x000080000000791a */ /* 0x000fc80000000000 */
[----:B------:R-:W3:Y:S04]  /*9b30*/  LDL.LU R141, [R1+0x38] ;  /* 0x00003800018d7983 */ /* 0x000ee80000300800 */
[----:B------:R-:W1:Y:S01]  /*9b40*/  S2R R7, SR_TID.X ;  /* 0x0000000000077919 */ /* 0x000e620000002100 */
[C---:B------:R-:W-:Y:S02]  /*9b50*/  IADD3 R2, R195.reuse, 0x2, RZ ;  /* 0x00000002c3027810 */ /* 0x040fe40007ffe0ff */
[----:B------:R-:W-:Y:S01]  /*9b60*/  IADD3 R4, R195, 0x1, RZ ;  /* 0x00000001c3047810 */ /* 0x000fe20007ffe0ff */
[----:B-1----:R-:W-:-:S05]  /*9b70*/  IMAD.SHL.U32 R0, R7, 0x200, RZ ;  /* 0x0000020007007824 */ /* 0x002fca00078e00ff */
[----:B------:R-:W-:Y:S02]  /*9b80*/  LOP3.LUT R0, R0, 0x3000, RZ, 0xc0, !PT ;  /* 0x0000300000007812 */ /* 0x000fe400078ec0ff */
[----:B------:R-:W-:Y:S01]  /*9b90*/  IADD3 R5, R195, 0x3, RZ ;  /* 0x00000003c3057810 */ /* 0x000fe20007ffe0ff */
[----:B------:R-:W-:Y:S02]  /*9ba0*/  IMAD.MOV.U32 R6, RZ, RZ, R64 ;  /* 0x000000ffff067224 */ /* 0x000fe400078e0040 */
[----:B------:R-:W-:Y:S02]  /*9bb0*/  IMAD.MOV.U32 R10, RZ, RZ, R60 ;  /* 0x000000ffff0a7224 */ /* 0x000fe400078e003c */
[----:B------:R-:W-:Y:S02]  /*9bc0*/  IMAD.MOV.U32 R11, RZ, RZ, R61 ;  /* 0x000000ffff0b7224 */ /* 0x000fe400078e003d */
[----:B------:R-:W-:Y:S02]  /*9bd0*/  IMAD.MOV.U32 R18, RZ, RZ, R40 ;  /* 0x000000ffff127224 */ /* 0x000fe400078e0028 */
[----:B------:R-:W-:-:S02]  /*9be0*/  IMAD.MOV.U32 R19, RZ, RZ, R41 ;  /* 0x000000ffff137224 */ /* 0x000fc400078e0029 */
[----:B------:R-:W-:Y:S02]  /*9bf0*/  IMAD.MOV.U32 R64, RZ, RZ, R114 ;  /* 0x000000ffff407224 */ /* 0x000fe400078e0072 */
        /* <DEDUP_REMOVED lines=34> */
[----:B------:R-:W-:Y:S01]  /*9e20*/  IMAD.MOV.U32 R100, RZ, RZ, R106 ;  /* 0x000000ffff647224 */ /* 0x000fe200078e006a */
[----:B--2---:R-:W-:Y:S01]  /*9e30*/  LOP3.LUT R3, R0, 0x60, R8, 0xf8, !PT ;  /* 0x0000006000037812 */ /* 0x004fe200078ef808 */
[----:B------:R-:W-:Y:S01]  /*9e40*/  IMAD.SHL.U32 R0, R7, 0x4, RZ ;  /* 0x0000000407007824 */ /* 0x000fe200078e00ff */
[----:B------:R-:W-:Y:S01]  /*9e50*/  BAR.SYNC.DEFER_BLOCKING 0x0 ;  /* 0x0000000000007b1d */ /* 0x000fe20000010000 */
[----:B---3--:R-:W-:-:S03]  /*9e60*/  ISETP.GE.AND P0, PT, R141, c[0x0][0x178], PT ;  /* 0x00005e008d007a0c */ /* 0x008fc60003f06270 */
[----:B------:R-:W-:Y:S02]  /*9e70*/  LOP3.LUT R3, R3, 0x170, R0, 0x78, !PT ;  /* 0x0000017003037812 */ /* 0x000fe400078e7800 */
[----:B------:R-:W-:Y:S01]  /*9e80*/  ISETP.LT.AND P1, PT, R2, c[0x0][0x17c], !P0 ;  /* 0x00005f0002007a0c */ /* 0x000fe20004721270 */
[C---:B------:R-:W-:Y:S02]  /*9e90*/  IMAD.SHL.U32 R2, R7.reuse, 0x800, RZ ;  /* 0x0000080007027824 */ /* 0x040fe400078e00ff */
[C---:B------:R-:W-:Y:S01]  /*9ea0*/  IMAD.SHL.U32 R0, R7.reuse, 0x40, RZ ;  /* 0x0000004007007824 */ /* 0x040fe200078e00ff */
[----:B------:R-:W-:Y:S02]  /*9eb0*/  ISETP.LT.AND P5, PT, R4, c[0x0][0x17c], !P0 ;  /* 0x00005f0004007a0c */ /* 0x000fe400047a1270 */
[----:B------:R-:W-:Y:S02]  /*9ec0*/  LOP3.LUT R2, R2, 0x3000, RZ, 0xc0, !PT ;  /* 0x0000300002027812 */ /* 0x000fe400078ec0ff */
[----:B------:R-:W-:-:S02]  /*9ed0*/  LOP3.LUT R7, R7, 0x7f, RZ, 0xc0, !PT ;  /* 0x0000007f07077812 */ /* 0x000fc400078ec0ff */
[----:B------:R-:W-:Y:S02]  /*9ee0*/  IADD3 R4, R195, 0x4, RZ ;  /* 0x00000004c3047810 */ /* 0x000fe40007ffe0ff */
[----:B------:R-:W-:Y:S01]  /*9ef0*/  LOP3.LUT R140, R0, 0x800, RZ, 0xc0, !PT ;  /* 0x00000800008c7812 */ /* 0x000fe200078ec0ff */
[----:B------:R-:W-:Y:S01]  /*9f00*/  IMAD R0, R7, 0x10, R2 ;  /* 0x0000001007007824 */ /* 0x000fe200078e0202 */
[----:B------:R-:W-:Y:S01]  /*9f10*/  ISETP.LT.AND P4, PT, R5, c[0x0][0x17c], !P0 ;  /* 0x00005f0005007a0c */ /* 0x000fe20004781270 */
[----:B------:R-:W-:Y:S01]  /*9f20*/  IMAD.MOV.U32 R5, RZ, RZ, R113 ;  /* 0x000000ffff057224 */ /* 0x000fe200078e0071 */
[----:B------:R-:W-:Y:S01]  /*9f30*/  ISETP.LT.AND P2, PT, R4, c[0x0][0x17c], !P0 ;  /* 0x00005f0004007a0c */ /* 0x000fe20004741270 */
[----:B------:R-:W-:Y:S02]  /*9f40*/  IMAD.IADD R140, R140, 0x1, R3 ;  /* 0x000000018c8c7824 */ /* 0x000fe400078e0203 */
[----:B------:R-:W-:Y:S02]  /*9f50*/  IMAD.MOV.U32 R4, RZ, RZ, R112 ;  /* 0x000000ffff047224 */ /* 0x000fe400078e0070 */
[----:B------:R-:W-:-:S02]  /*9f60*/  IMAD.MOV.U32 R7, RZ, RZ, R65 ;  /* 0x000000ffff077224 */ /* 0x000fc400078e0041 */
[----:B------:R-:W-:-:S03]  /*9f70*/  IMAD.MOV.U32 R65, RZ, RZ, R115 ;  /* 0x000000ffff417224 */ /* 0x000fc600078e0073 */
[----:B------:R1:W-:Y:S01]  /*9f80*/  STS.128 [R140], R4 ;  /* 0x000000048c007388 */ /* 0x0003e20000000c00 */
[----:B------:R-:W-:-:S03]  /*9f90*/  IMAD.MOV.U32 R8, RZ, RZ, R36 ;  /* 0x000000ffff087224 */ /* 0x000fc600078e0024 */
[----:B------:R-:W-:Y:S04]  /*9fa0*/  STS.128 [R140+0x80], R64 ;  /* 0x000080408c007388 */ /* 0x000fe80000000c00 */
[----:B------:R-:W-:Y:S01]  /*9fb0*/  STS.128 [R140+0x200], R8 ;  /* 0x000200088c007388 */ /* 0x000fe20000000c00 */
[----:B-1----:R-:W-:Y:S02]  /*9fc0*/  IMAD.MOV.U32 R6, RZ, RZ, R176 ;  /* 0x000000ffff067224 */ /* 0x002fe400078e00b0 */
[----:B------:R-:W-:Y:S02]  /*9fd0*/  IMAD.MOV.U32 R7, RZ, RZ, R177 ;  /* 0x000000ffff077224 */ /* 0x000fe400078e00b1 */
[----:B------:R-:W-:Y:S02]  /*9fe0*/  IMAD.MOV.U32 R4, RZ, RZ, R184 ;  /* 0x000000ffff047224 */ /* 0x000fe400078e00b8 */
[----:B------:R-:W-:-:S02]  /*9ff0*/  IMAD.MOV.U32 R5, RZ, RZ, R185 ;  /* 0x000000ffff057224 */ /* 0x000fc400078e00b9 */
[----:B------:R-:W-:Y:S02]  /*a000*/  IMAD.MOV.U32 R176, RZ, RZ, R186 ;  /* 0x000000ffffb07224 */ /* 0x000fe400078e00ba */
[----:B------:R-:W-:Y:S01]  /*a010*/  IMAD.MOV.U32 R177, RZ, RZ, R187 ;  /* 0x000000ffffb17224 */ /* 0x000fe200078e00bb */
[----:B------:R-:W-:Y:S04]  /*a020*/  STS.128 [R140+0x280], R60 ;  /* 0x0002803c8c007388 */ /* 0x000fe80000000c00 */
[----:B------:R-:W-:Y:S04]  /*a030*/  STS.128 [R140+0x400], R16 ;  /* 0x000400108c007388 */ /* 0x000fe80000000c00 */
[----:B------:R-:W-:Y:S04]  /*a040*/  STS.128 [R140+0x480], R40 ;  /* 0x000480288c007388 */ /* 0x000fe80000000c00 */
[----:B------:R-:W-:Y:S04]  /*a050*/  STS.128 [R140+0x600], R4 ;  /* 0x000600048c007388 */ /* 0x000fe80000000c00 */
[----:B------:R-:W-:Y:S04]  /*a060*/  STS.128 [R140+0x680], R176 ;  /* 0x000680b08c007388 */ /* 0x000fe80000000c00 */
[----:B------:R-:W-:Y:S01]  /*a070*/  BAR.SYNC.DEFER_BLOCKING 0x0 ;  /* 0x0000000000007b1d */ /* 0x000fe20000010000 */
[----:B------:R-:W-:-:S02]  /*a080*/  LOP3.LUT R68, R0, 0x20, RZ, 0x3c, !PT ;  /* 0x0000002000447812 */ /* 0x000fc400078e3cff */
[C---:B------:R-:W-:Y:S02]  /*a090*/  LOP3.LUT R3, R0.reuse, 0x40, RZ, 0x3c, !PT ;  /* 0x0000004000037812 */ /* 0x040fe400078e3cff */
[----:B------:R-:W-:Y:S01]  /*a0a0*/  LOP3.LUT R2, R0, 0x60, RZ, 0x3c, !PT ;  /* 0x0000006000027812 */ /* 0x000fe200078e3cff */
[----:B------:R-:W1:Y:S04]  /*a0b0*/  LDS.128 R16, [R0] ;  /* 0x0000000000107984 */ /* 0x000e680000000c00 */
[----:B------:R-:W-:Y:S04]  /*a0c0*/  LDS.128 R36, [R0+0x800] ;  /* 0x0008000000247984 */ /* 0x000fe80000000c00 */
[----:B------:R-:W2:Y:S04]  /*a0d0*/  LDS.128 R8, [R68] ;  /* 0x0000000044087984 */ /* 0x000ea80000000c00 */
[----:B------:R-:W-:Y:S04]  /*a0e0*/  LDS.128 R28, [R68+0x800] ;  /* 0x00080000441c7984 */ /* 0x000fe80000000c00 */
[----:B------:R-:W3:Y:S04]  /*a0f0*/  LDS.128 R4, [R3] ;  /* 0x0000000003047984 */ /* 0x000ee80000000c00 */
[----:B------:R-:W-:Y:S04]  /*a100*/  LDS.128 R24, [R3+0x800] ;  /* 0x0008000003187984 */ /* 0x000fe80000000c00 */
[----:B------:R-:W4:Y:S04]  /*a110*/  LDS.128 R40, [R2] ;  /* 0x0000000002287984 */ /* 0x000f280000000c00 */
[----:B------:R-:W5:Y:S04]  /*a120*/  LDS.128 R20, [R2+0x800] ;  /* 0x0008000002147984 */ /* 0x000f680000000c00 */
[----:B------:R-:W-:Y:S06]  /*a130*/  BAR.SYNC.DEFER_BLOCKING 0x0 ;  /* 0x0000000000007b1d */ /* 0x000fec0000010000 */
[----:B------:R-:W-:Y:S04]  /*a140*/  STS.128 [R140], R48 ;  /* 0x000000308c007388 */ /* 0x000fe80000000c00 */
[----:B------:R-:W-:Y:S04]  /*a150*/  STS.128 [R140+0x80], R52 ;  /* 0x000080348c007388 */ /* 0x000fe80000000c00 */
[----:B------:R-:W-:Y:S04]  /*a160*/  STS.128 [R140+0x200], R56 ;  /* 0x000200388c007388 */ /* 0x000fe80000000c00 */
[----:B------:R1:W-:Y:S04]  /*a170*/  STS.128 [R140+0x280], R72 ;  /* 0x000280488c007388 */ /* 0x0003e80000000c00 */
[----:B------:R-:W-:Y:S04]  /*a180*/  STS.128 [R140+0x400], R32 ;  /* 0x000400208c007388 */ /* 0x000fe80000000c00 */
[----:B------:R2:W-:Y:S04]  /*a190*/  STS.128 [R140+0x480], R76 ;  /* 0x0004804c8c007388 */ /* 0x0005e80000000c00 */
[----:B------:R-:W-:Y:S04]  /*a1a0*/  STS.128 [R140+0x600], R44 ;  /* 0x0006002c8c007388 */ /* 0x000fe80000000c00 */
[----:B------:R-:W-:Y:S04]  /*a1b0*/  STS.128 [R140+0x680], R80 ;  /* 0x000680508c007388 */ /* 0x000fe80000000c00 */
[----:B------:R-:W-:Y:S01]  /*a1c0*/  BAR.SYNC.DEFER_BLOCKING 0x0 ;  /* 0x0000000000007b1d */ /* 0x000fe20000010000 */
[----:B-1----:R-:W-:-:S02]  /*a1d0*/  IMAD.MOV.U32 R72, RZ, RZ, R84 ;  /* 0x000000ffff487224 */ /* 0x002fc400078e0054 */
[----:B------:R-:W-:-:S03]  /*a1e0*/  IMAD.MOV.U32 R73, RZ, RZ, R85 ;  /* 0x000000ffff497224 */ /* 0x000fc600078e0055 */
[----:B------:R-:W1:Y:S04]  /*a1f0*/  LDS.128 R64, [R0] ;  /* 0x0000000000407984 */ /* 0x000e680000000c00 */
[----:B------:R-:W-:Y:S04]  /*a200*/  LDS.128 R48, [R0+0x800] ;  /* 0x0008000000307984 */ /* 0x000fe80000000c00 */
[----:B------:R-:W1:Y:S04]  /*a210*/  LDS.128 R60, [R68] ;  /* 0x00000000443c7984 */ /* 0x000e680000000c00 */
[----:B------:R-:W-:Y:S04]  /*a220*/  LDS.128 R44, [R68+0x800] ;  /* 0x00080000442c7984 */ /* 0x000fe80000000c00 */
[----:B------:R-:W1:Y:S04]  /*a230*/  LDS.128 R56, [R3] ;  /* 0x0000000003387984 */ /* 0x000e680000000c00 */
[----:B------:R-:W-:Y:S04]  /*a240*/  LDS.128 R32, [R3+0x800] ;  /* 0x0008000003207984 */ /* 0x000fe80000000c00 */
[----:B------:R-:W1:Y:S04]  /*a250*/  LDS.128 R52, [R2] ;  /* 0x0000000002347984 */ /* 0x000e680000000c00 */
[----:B------:R-:W1:Y:S01]  /*a260*/  LDS.128 R12, [R2+0x800] ;  /* 0x00080000020c7984 */ /* 0x000e620000000c00 */
[----:B------:R-:W-:-:S02]  /*a270*/  IMAD.MOV.U32 R74, RZ, RZ, R160 ;  /* 0x000000ffff4a7224 */ /* 0x000fc400078e00a0 */
[----:B------:R-:W-:Y:S01]  /*a280*/  IMAD.MOV.U32 R75, RZ, RZ, R161 ;  /* 0x000000ffff4b7224 */ /* 0x000fe200078e00a1 */
[----:B------:R-:W-:Y:S01]  /*a290*/  BAR.SYNC.DEFER_BLOCKING 0x0 ;  /* 0x0000000000007b1d */ /* 0x000fe20000010000 */
[----:B------:R-:W-:Y:S02]  /*a2a0*/  IMAD.MOV.U32 R115, RZ, RZ, R101 ;  /* 0x000000ffff737224 */ /* 0x000fe400078e0065 */
[----:B--2---:R-:W-:Y:S02]  /*a2b0*/  IMAD.MOV.U32 R78, RZ, RZ, R96 ;  /* 0x000000ffff4e7224 */ /* 0x004fe400078e0060 */
        /* <DEDUP_REMOVED lines=9> */
[----:B------:R2:W-:Y:S01]  /*a350*/  STS.128 [R140+0x200], R72 ;  /* 0x000200488c007388 */ /* 0x0005e20000000c00 */
[----:B------:R-:W-:-:S03]  /*a360*/  IMAD.MOV.U32 R97, RZ, RZ, R91 ;  /* 0x000000ffff617224 */ /* 0x000fc600078e005b */
[----:B------:R1:W-:Y:S04]  /*a370*/  STS.128 [R140], R112 ;  /* 0x000000708c007388 */ /* 0x0003e80000000c00 */
[----:B------:R-:W-:Y:S01]  /*a380*/  STS.128 [R140+0x80], R100 ;  /* 0x000080648c007388 */ /* 0x000fe20000000c00 */
[----:B--2---:R-:W-:Y:S02]  /*a390*/  IMAD.MOV.U32 R74, RZ, RZ, R108 ;  /* 0x000000ffff4a7224 */ /* 0x004fe400078e006c */
        /* <DEDUP_REMOVED lines=9> */
[----:B------:R2:W-:Y:S04]  /*a430*/  STS.128 [R140+0x680], R108 ;  /* 0x0006806c8c007388 */ /* 0x0005e80000000c00 */
[----:B------:R-:W-:Y:S01]  /*a440*/  BAR.SYNC.DEFER_BLOCKING 0x0 ;  /* 0x0000000000007b1d */ /* 0x000fe20000010000 */
[----:B-1----:R-:W-:-:S02]  /*a450*/  IMAD.MOV.U32 R114, RZ, RZ, R128 ;  /* 0x000000ffff727224 */ /* 0x002fc400078e0080 */
[----:B------:R-:W-:Y:S02]  /*a460*/  IMAD.MOV.U32 R115, RZ, RZ, R129 ;  /* 0x000000ffff737224 */ /* 0x000fe400078e0081 */
[----:B------:R-:W-:Y:S01]  /*a470*/  IMAD.MOV.U32 R128, RZ, RZ, R126 ;  /* 0x000000ffff807224 */ /* 0x000fe200078e007e */
        /* <DEDUP_REMOVED lines=8> */
[----:B------:R-:W-:-:S03]  /*a500*/  IMAD.MOV.U32 R129, RZ, RZ, R127 ;  /* 0x000000ffff817224 */ /* 0x000fc600078e007f */
[----:B------:R-:W-:Y:S01]  /*a510*/  BAR.SYNC.DEFER_BLOCKING 0x0 ;  /* 0x0000000000007b1d */ /* 0x000fe20000010000 */
[----:B------:R-:W-:Y:S02]  /*a520*/  IMAD.MOV.U32 R106, RZ, RZ, R120 ;  /* 0x000000ffff6a7224 */ /* 0x000fe400078e0078 */
[----:B------:R-:W-:Y:S02]  /*a530*/  IMAD.MOV.U32 R107, RZ, RZ, R121 ;  /* 0x000000ffff6b7224 */ /* 0x000fe400078e0079 */
[----:B------:R-:W-:Y:S02]  /*a540*/  IMAD.MOV.U32 R112, RZ, RZ, R124 ;  /* 0x000000ffff707224 */ /* 0x000fe400078e007c */
[----:B------:R-:W-:Y:S02]  /*a550*/  IMAD.MOV.U32 R113, RZ, RZ, R125 ;  /* 0x000000ffff717224 */ /* 0x000fe400078e007d */
[----:B--2---:R-:W-:Y:S02]  /*a560*/  IMAD.MOV.U32 R110, RZ, RZ, R116 ;  /* 0x000000ffff6e7224 */ /* 0x004fe400078e0074 */
        /* <DEDUP_REMOVED lines=14> */
[----:B------:R-:W-:Y:S01]  /*a650*/  IMAD.MOV.U32 R137, RZ, RZ, R147 ;  /* 0x000000ffff897224 */ /* 0x000fe200078e0093 */
[----:B------:R2:W-:Y:S04]  /*a660*/  STS.128 [R140], R104 ;  /* 0x000000688c007388 */ /* 0x0005e80000000c00 */
[----:B------:R-:W-:Y:S04]  /*a670*/  STS.128 [R140+0x80], R120 ;  /* 0x000080788c007388 */ /* 0x000fe80000000c00 */
[----:B------:R-:W-:Y:S04]  /*a680*/  STS.128 [R140+0x200], R112 ;  /* 0x000200708c007388 */ /* 0x000fe80000000c00 */
[----:B------:R-:W-:Y:S04]  /*a690*/  STS.128 [R140+0x280], R128 ;  /* 0x000280808c007388 */ /* 0x000fe80000000c00 */
[----:B------:R1:W-:Y:S04]  /*a6a0*/  STS.128 [R140+0x400], R108 ;  /* 0x0004006c8c007388 */ /* 0x0003e80000000c00 */
[----:B------:R-:W-:Y:S04]  /*a6b0*/  STS.128 [R140+0x480], R116 ;  /* 0x000480748c007388 */ /* 0x000fe80000000c00 */
[----:B------:R-:W-:Y:S04]  /*a6c0*/  STS.128 [R140+0x600], R124 ;  /* 0x0006007c8c007388 */ /* 0x000fe80000000c00 */
[----:B------:R-:W-:Y:S01]  /*a6d0*/  STS.128 [R140+0x680], R136 ;  /* 0x000680888c007388 */ /* 0x000fe20000000c00 */
[----:B------:R-:W-:-:S02]  /*a6e0*/  IMAD R70, R141, c[0x0][0x194], RZ ;  /* 0x000065008d467a24 */ /* 0x000fc400078e02ff */
[C---:B------:R-:W-:Y:S01]  /*a6f0*/  IMAD R71, R195.reuse, c[0x0][0x198], RZ ;  /* 0x00006600c3477a24 */ /* 0x040fe200078e02ff */
[----:B------:R-:W-:Y:S02]  /*a700*/  BAR.SYNC.DEFER_BLOCKING 0x0 ;  /* 0x0000000000007b1d */ /* 0x000fe40000010000 */
[C---:B------:R-:W-:Y:S02]  /*a710*/  LEA R69, P6, R70.reuse, c[0x0][0x170], 0x2 ;  /* 0x00005c0046457a11 */ /* 0x040fe400078c10ff */
[----:B------:R-:W-:Y:S02]  /*a720*/  ISETP.LT.AND P3, PT, R195, c[0x0][0x17c], !P0 ;  /* 0x00005f00c3007a0c */ /* 0x000fe40004761270 */
[----:B------:R-:W-:Y:S02]  /*a730*/  LEA.HI.X.SX32 R70, R70, c[0x0][0x174], 0x2, P6 ;  /* 0x00005d0046467a11 */ /* 0x000fe400030f16ff */
[C---:B--2---:R-:W-:Y:S02]  /*a740*/  LEA R104, P6, R71.reuse, R69, 0x2 ;  /* 0x0000004547687211 */ /* 0x044fe400078c10ff */
[----:B------:R-:W-:-:S02]  /*a750*/  IADD3 R107, R71, c[0x0][0x198], RZ ;  /* 0x00006600476b7a10 */ /* 0x000fc40007ffe0ff */
[-C--:B------:R-:W-:Y:S02]  /*a760*/  LEA.HI.X.SX32 R105, R71, R70.reuse, 0x2, P6 ;  /* 0x0000004647697211 */ /* 0x080fe400030f16ff */
[CC--:B------:R-:W-:Y:S02]  /*a770*/  LEA R106, P6, R107.reuse, R69.reuse, 0x2 ;  /* 0x000000456b6a7211 */ /* 0x0c0fe400078c10ff */
[----:B-1----:R-:W-:Y:S02]  /*a780*/  IADD3 R109, R107, c[0x0][0x198], RZ ;  /* 0x000066006b6d7a10 */ /* 0x002fe40007ffe0ff */
[----:B------:R-:W-:Y:S02]  /*a790*/  IADD3 R71, R195, 0x5, RZ ;  /* 0x00000005c3477810 */ /* 0x000fe40007ffe0ff */
[----:B------:R-:W-:Y:S02]  /*a7a0*/  LEA.HI.X.SX32 R107, R107, R70, 0x2, P6 ;  /* 0x000000466b6b7211 */ /* 0x000fe400030f16ff */
[----:B------:R-:W-:Y:S01]  /*a7b0*/  LEA R108, P6, R109, R69, 0x2 ;  /* 0x000000456d6c7211 */ /* 0x000fe200078c10ff */
[----:B------:R1:W-:Y:S01]  /*a7c0*/  @P3 STG.E [R104.64], R16 ;  /* 0x0000001068003986 */ /* 0x0003e2000c101904 */
[----:B------:R-:W-:-:S02]  /*a7d0*/  ISETP.LT.AND P3, PT, R71, c[0x0][0x17c], !P0 ;  /* 0x00005f0047007a0c */ /* 0x000fc40004761270 */
[----:B------:R-:W-:Y:S02]  /*a7e0*/  IADD3 R111, R109, c[0x0][0x198], RZ ;  /* 0x000066006d6f7a10 */ /* 0x000fe40007ffe0ff */
[----:B------:R-:W-:Y:S01]  /*a7f0*/  IADD3 R71, R195, 0x6, RZ ;  /* 0x00000006c3477810 */ /* 0x000fe20007ffe0ff */
[----:B------:R2:W-:Y:S01]  /*a800*/  @P5 STG.E [R106.64], R17 ;  /* 0x000000116a005986 */ /* 0x0005e2000c101904 */
[----:B------:R-:W-:Y:S02]  /*a810*/  LEA.HI.X.SX32 R109, R109, R70, 0x2, P6 ;  /* 0x000000466d6d7211 */ /* 0x000fe400030f16ff */
[----:B------:R-:W-:Y:S02]  /*a820*/  LEA R110, P6, R111, R69, 0x2 ;  /* 0x000000456f6e7211 */ /* 0x000fe400078c10ff */
[----:B------:R-:W-:Y:S02]  /*a830*/  ISETP.LT.AND P5, PT, R71, c[0x0][0x17c], !P0 ;  /* 0x00005f0047007a0c */ /* 0x000fe400047a1270 */
[----:B-1----:R-:W-:-:S02]  /*a840*/  IADD3 R16, R195, 0x7, RZ ;  /* 0x00000007c3107810 */ /* 0x002fc40007ffe0ff */
[C---:B------:R-:W-:Y:S01]  /*a850*/  IADD3 R71, R111.reuse, c[0x0][0x198], RZ ;  /* 0x000066006f477a10 */ /* 0x040fe20007ffe0ff */
[----:B------:R1:W-:Y:S01]  /*a860*/  @P1 STG.E [R108.64], R8 ;  /* 0x000000086c001986 */ /* 0x0003e2000c101904 */
[-C--:B------:R-:W-:Y:S02]  /*a870*/  LEA.HI.X.SX32 R111, R111, R70.reuse, 0x2, P6 ;  /* 0x000000466f6f7211 */ /* 0x080fe400030f16ff */
[----:B------:R-:W-:Y:S02]  /*a880*/  ISETP.LT.AND P1, PT, R16, c[0x0][0x17c], !P0 ;  /* 0x00005f0010007a0c */ /* 0x000fe40004721270 */
[----:B------:R-:W-:Y:S02]  /*a890*/  IADD3 R16, R195, 0x8, RZ ;  /* 0x00000008c3107810 */ /* 0x000fe40007ffe0ff */
[C---:B------:R-:W-:Y:S02]  /*a8a0*/  LEA R104, P6, R71.reuse, R69, 0x2 ;  /* 0x0000004547687211 */ /* 0x040fe400078c10ff */
[C---:B--2---:R-:W-:Y:S01]  /*a8b0*/  IADD3 R17, R71.reuse, c[0x0][0x198], RZ ;  /* 0x0000660047117a10 */ /* 0x044fe20007ffe0ff */
[----:B------:R2:W-:Y:S01]  /*a8c0*/  @P4 STG.E [R110.64], R9 ;  /* 0x000000096e004986 */ /* 0x0005e2000c101904 */
[----:B------:R-:W-:-:S02]  /*a8d0*/  LEA.HI.X.SX32 R105, R71, R70, 0x2, P6 ;  /* 0x0000004647697211 */ /* 0x000fc400030f16ff */
[----:B------:R-:W-:Y:S02]  /*a8e0*/  ISETP.LT.AND P4, PT, R16, c[0x0][0x17c], !P0 ;  /* 0x00005f0010007a0c */ /* 0x000fe40004781270 */
[CC--:B------:R-:W-:Y:S02]  /*a8f0*/  LEA R16, P6, R17.reuse, R69.reuse, 0x2 ;  /* 0x0000004511107211 */ /* 0x0c0fe400078c10ff */
[C---:B------:R-:W-:Y:S02]  /*a900*/  IADD3 R107, R17.reuse, c[0x0][0x198], RZ ;  /* 0x00006600116b7a10 */ /* 0x040fe40007ffe0ff */
[----:B------:R-:W-:Y:S02]  /*a910*/  LEA.HI.X.SX32 R17, R17, R70, 0x2, P6 ;  /* 0x0000004611117211 */ /* 0x000fe400030f16ff */
[----:B------:R-:W-:Y:S02]  /*a920*/  LEA R106, P6, R107, R69, 0x2 ;  /* 0x000000456b6a7211 */ /* 0x000fe400078c10ff */
[----:B-1----:R-:W-:Y:S01]  /*a930*/  IADD3 R8, R195, 0xa, RZ ;  /* 0x0000000ac3087810 */ /* 0x002fe20007ffe0ff */
[----:B---3--:R1:W-:Y:S01]  /*a940*/  @P2 STG.E [R104.64], R4 ;  /* 0x0000000468002986 */ /* 0x0083e2000c101904 */
[----:B--2---:R-:W-:-:S02]  /*a950*/  IADD3 R9, R107, c[0x0][0x198], RZ ;  /* 0x000066006b097a10 */ /* 0x004fc40007ffe0ff */
[----:B------:R-:W-:Y:S01]  /*a960*/  IADD3 R71, R195, 0x9, RZ ;  /* 0x00000009c3477810 */ /* 0x000fe20007ffe0ff */
[----:B------:R2:W-:Y:S01]  /*a970*/  @P3 STG.E [R16.64], R5 ;  /* 0x0000000510003986 */ /* 0x0005e2000c101904 */
[----:B------:R-:W-:Y:S02]  /*a980*/  LEA.HI.X.SX32 R107, R107, R70, 0x2, P6 ;  /* 0x000000466b6b7211 */ /* 0x000fe400030f16ff */
[----:B------:R-:W-:Y:S02]  /*a990*/  ISETP.LT.AND P3, PT, R8, c[0x0][0x17c], !P0 ;  /* 0x00005f0008007a0c */ /* 0x000fe40004761270 */
[----:B------:R-:W-:Y:S02]  /*a9a0*/  LEA R8, P6, R9, R69, 0x2 ;  /* 0x0000004509087211 */ /* 0x000fe400078c10ff */
[----:B------:R-:W-:Y:S02]  /*a9b0*/  ISETP.LT.AND P2, PT, R71, c[0x0][0x17c], !P0 ;  /* 0x00005f0047007a0c */ /* 0x000fe40004741270 */
[----:B-1----:R-:W-:-:S02]  /*a9c0*/  IADD3 R105, R9, c[0x0][0x198], RZ ;  /* 0x0000660009697a10 */ /* 0x002fc40007ffe0ff */
[----:B------:R-:W-:Y:S01]  /*a9d0*/  IADD3 R71, R195, 0xb, RZ ;  /* 0x0000000bc3477810 */ /* 0x000fe20007ffe0ff */
[----:B----4-:R1:W-:Y:S01]  /*a9e0*/  @P5 STG.E [R106.64], R40 ;  /* 0x000000286a005986 */ /* 0x0103e2000c101904 */
[-C--:B------:R-:W-:Y:S02]  /*a9f0*/  LEA.HI.X.SX32 R9, R9, R70.reuse, 0x2, P6 ;  /* 0x0000004609097211 */ /* 0x080fe400030f16ff */
[----:B------:R-:W-:Y:S02]  /*aa00*/  LEA R104, P6, R105, R69, 0x2 ;  /* 0x0000004569687211 */ /* 0x000fe400078c10ff */
[----:B------:R-:W-:Y:S02]  /*aa10*/  ISETP.LT.AND P5, PT, R71, c[0x0][0x17c], !P0 ;  /* 0x00005f0047007a0c */ /* 0x000fe400047a1270 */
[----:B------:R-:W-:Y:S02]  /*aa20*/  IADD3 R4, R195, 0xc, RZ ;  /* 0x0000000cc3047810 */ /* 0x000fe40007ffe0ff */
[C---:B------:R-:W-:Y:S01]  /*aa30*/  IADD3 R71, R105.reuse, c[0x0][0x198], RZ ;  /* 0x0000660069477a10 */ /* 0x040fe20007ffe0ff */
[----:B------:R3:W-:Y:S01]  /*aa40*/  @P1 STG.E [R8.64], R41 ;  /* 0x0000002908001986 */ /* 0x0007e2000c101904 */
[----:B------:R-:W-:-:S02]  /*aa50*/  LEA.HI.X.SX32 R105, R105, R70, 0x2, P6 ;  /* 0x0000004669697211 */ /* 0x000fc400030f16ff */
[----:B------:R-:W-:Y:S02]  /*aa60*/  ISETP.LT.AND P1, PT, R4, c[0x0][0x17c], !P0 ;  /* 0x00005f0004007a0c */ /* 0x000fe40004721270 */
[----:B------:R-:W-:Y:S02]  /*aa70*/  LEA R4, P6, R71, R69, 0x2 ;  /* 0x0000004547047211 */ /* 0x000fe400078c10ff */
[----:B--2---:R-:W-:Y:S02]  /*aa80*/  IADD3 R16, R195, 0xd, RZ ;  /* 0x0000000dc3107810 */ /* 0x004fe40007ffe0ff */
[C---:B------:R-:W-:Y:S01]  /*aa90*/  IADD3 R17, R71.reuse, c[0x0][0x198], RZ ;  /* 0x0000660047117a10 */ /* 0x040fe20007ffe0ff */
[----:B------:R-:W-:Y:S01]  /*aaa0*/  @P4 STG.E [R104.64], R36 ;  /* 0x0000002468004986 */ /* 0x000fe2000c101904 */
[----:B------:R-:W-:Y:S02]  /*aab0*/  LEA.HI.X.SX32 R5, R71, R70, 0x2, P6 ;  /* 0x0000004647057211 */ /* 0x000fe400030f16ff */
[----:B------:R-:W-:-:S02]  /*aac0*/  ISETP.LT.AND P4, PT, R16, c[0x0][0x17c], !P0 ;  /* 0x00005f0010007a0c */ /* 0x000fc40004781270 */
[-C--:B------:R-:W-:Y:S02]  /*aad0*/  LEA R16, P6, R17, R69.reuse, 0x2 ;  /* 0x0000004511107211 */ /* 0x080fe400078c10ff */
[----:B-1----:R-:W-:Y:S02]  /*aae0*/  IADD3 R40, R195, 0xe, RZ ;  /* 0x0000000ec3287810 */ /* 0x002fe40007ffe0ff */
[C---:B---3--:R-:W-:Y:S01]  /*aaf0*/  IADD3 R9, R17.reuse, c[0x0][0x198], RZ ;  /* 0x0000660011097a10 */ /* 0x048fe20007ffe0ff */
[----:B------:R1:W-:Y:S01]  /*ab00*/  @P2 STG.E [R4.64], R37 ;  /* 0x0000002504002986 */ /* 0x0003e2000c101904 */
[----:B------:R-:W-:Y:S02]  /*ab10*/  LEA.HI.X.SX32 R17, R17, R70, 0x2, P6 ;  /* 0x0000004611117211 */ /* 0x000fe400030f16ff */
[----:B------:R-:W-:Y:S02]  /*ab20*/  ISETP.LT.AND P2, PT, R40, c[0x0][0x17c], !P0 ;  /* 0x00005f0028007a0c */ /* 0x000fe40004741270 */
[----:B------:R-:W-:-:S02]  /*ab30*/  LEA R8, P6, R9, R69, 0x2 ;  /* 0x0000004509087211 */ /* 0x000fc400078c10ff */
[----:B------:R-:W-:Y:S02]  /*ab40*/  IADD3 R40, R195, 0xf, RZ ;  /* 0x0000000fc3287810 */ /* 0x000fe40007ffe0ff */
[C---:B------:R-:W-:Y:S01]  /*ab50*/  IADD3 R41, R9.reuse, c[0x0][0x198], RZ ;  /* 0x0000660009297a10 */ /* 0x040fe20007ffe0ff */
[----:B------:R2:W-:Y:S01]  /*ab60*/  @P3 STG.E [R16.64], R28 ;  /* 0x0000001c10003986 */ /* 0x0005e2000c101904 */
[----:B------:R-:W-:Y:S02]  /*ab70*/  LEA.HI.X.SX32 R9, R9, R70, 0x2, P6 ;  /* 0x0000004609097211 */ /* 0x000fe400030f16ff */
[----:B------:R-:W-:Y:S02]  /*ab80*/  ISETP.LT.AND P3, PT, R40, c[0x0][0x17c], !P0 ;  /* 0x00005f0028007a0c */ /* 0x000fe40004761270 */
[----:B------:R-:W-:Y:S02]  /*ab90*/  LEA R40, P6, R41, R69, 0x2 ;  /* 0x0000004529287211 */ /* 0x000fe400078c10ff */
[----:B-1----:R-:W-:-:S02]  /*aba0*/  IADD3 R4, R195, 0x10, RZ ;  /* 0x00000010c3047810 */ /* 0x002fc40007ffe0ff */
[C---:B------:R-:W-:Y:S01]  /*abb0*/  IADD3 R5, R41.reuse, c[0x0][0x198], RZ ;  /* 0x0000660029057a10 */ /* 0x040fe20007ffe0ff */
[----:B------:R1:W-:Y:S01]  /*abc0*/  @P5 STG.E [R8.64], R29 ;  /* 0x0000001d08005986 */ /* 0x0003e2000c101904 */
[-C--:B------:R-:W-:Y:S02]  /*abd0*/  LEA.HI.X.SX32 R41, R41, R70.reuse, 0x2, P6 ;  /* 0x0000004629297211 */ /* 0x080fe400030f16ff */
[----:B------:R-:W-:Y:S02]  /*abe0*/  ISETP.LT.AND P5, PT, R4, c[0x0][0x17c], !P0 ;  /* 0x00005f0004007a0c */ /* 0x000fe400047a1270 */
[----:B------:R-:W-:Y:S02]  /*abf0*/  LEA R4, P6, R5, R69, 0x2 ;  /* 0x0000004505047211 */ /* 0x000fe400078c10ff */
[----:B------:R-:W-:Y:S02]  /*ac00*/  IADD3 R36, R195, 0x11, RZ ;  /* 0x00000011c3247810 */ /* 0x000fe40007ffe0ff */
[C---:B--2---:R-:W-:Y:S01]  /*ac10*/  IADD3 R17, R5.reuse, c[0x0][0x198], RZ ;  /* 0x0000660005117a10 */ /* 0x044fe20007ffe0ff */
[----:B------:R-:W-:Y:S01]  /*ac20*/  @P1 STG.E [R40.64], R24 ;  /* 0x0000001828001986 */ /* 0x000fe2000c101904 */
[----:B------:R-:W-:-:S02]  /*ac30*/  LEA.HI.X.SX32 R5, R5, R70, 0x2, P6 ;  /* 0x0000004605057211 */ /* 0x000fc400030f16ff */
[----:B------:R-:W-:Y:S02]  /*ac40*/  ISETP.LT.AND P1, PT, R36, c[0x0][0x17c], !P0 ;  /* 0x00005f0024007a0c */ /* 0x000fe40004721270 */
[CC--:B------:R-:W-:Y:S02]  /*ac50*/  LEA R16, P6, R17.reuse, R69.reuse, 0x2 ;  /* 0x0000004511107211 */ /* 0x0c0fe400078c10ff */
[C---:B------:R-:W-:Y:S02]  /*ac60*/  IADD3 R36, R17.reuse, c[0x0][0x198], RZ ;  /* 0x0000660011247a10 */ /* 0x040fe40007ffe0ff */
[----:B------:R-:W-:Y:S02]  /*ac70*/  LEA.HI.X.SX32 R17, R17, R70, 0x2, P6 ;  /* 0x0000004611117211 */ /* 0x000fe400030f16ff */
[----:B------:R-:W-:Y:S02]  /*ac80*/  IADD3 R28, R195, 0x12, RZ ;  /* 0x00000012c31c7810 */ /* 0x000fe40007ffe0ff */
[----:B-1----:R-:W-:-:S02]  /*ac90*/  LEA R8, P6, R36, R69, 0x2 ;  /* 0x0000004524087211 */ /* 0x002fc400078c10ff */
[----:B------:R-:W-:Y:S01]  /*aca0*/  IADD3 R29, R36, c[0x0][0x198], RZ ;  /* 0x00006600241d7a10 */ /* 0x000fe20007ffe0ff */
[----:B------:R1:W-:Y:S01]  /*acb0*/  @P4 STG.E [R4.64], R25 ;  /* 0x0000001904004986 */ /* 0x0003e2000c101904 */
[----:B------:R-:W-:Y:S02]  /*acc0*/  ISETP.LT.AND P4, PT, R28, c[0x0][0x17c], !P0 ;  /* 0x00005f001c007a0c */ /* 0x000fe40004781270 */
[-C--:B------:R-:W-:Y:S02]  /*acd0*/  LEA.HI.X.SX32 R9, R36, R70.reuse, 0x2, P6 ;  /* 0x0000004624097211 */ /* 0x080fe400030f16ff */
[C---:B------:R-:W-:Y:S02]  /*ace0*/  LEA R28, P6, R29.reuse, R69, 0x2 ;  /* 0x000000451d1c7211 */ /* 0x040fe400078c10ff */
[C---:B-1----:R-:W-:Y:S02]  /*acf0*/  IADD3 R5, R29.reuse, c[0x0][0x198], RZ ;  /* 0x000066001d057a10 */ /* 0x042fe40007ffe0ff */
[----:B------:R-:W-:-:S02]  /*ad00*/  LEA.HI.X.SX32 R29, R29, R70, 0x2, P6 ;  /* 0x000000461d1d7211 */ /* 0x000fc400030f16ff */
[C---:B------:R-:W-:Y:S02]  /*ad10*/  LEA R4, P6, R5.reuse, R69, 0x2 ;  /* 0x0000004505047211 */ /* 0x040fe400078c10ff */
[----:B------:R-:W-:Y:S02]  /*ad20*/  IADD3 R25, R5, c[0x0][0x198], RZ ;  /* 0x0000660005197a10 */ /* 0x000fe40007ffe0ff */
[----:B------:R-:W-:Y:S01]  /*ad30*/  IADD3 R24, R195, 0x13, RZ ;  /* 0x00000013c3187810 */ /* 0x000fe20007ffe0ff */
[----:B-----5:R1:W-:Y:S01]  /*ad40*/  @P2 STG.E [R16.64], R20 ;  /* 0x0000001410002986 */ /* 0x0203e2000c101904 */
[----:B------:R-:W-:Y:S02]  /*ad50*/  LEA.HI.X.SX32 R5, R5, R70, 0x2, P6 ;  /* 0x0000004605057211 */ /* 0x000fe400030f16ff */
[----:B------:R-:W-:Y:S01]  /*ad60*/  ISETP.LT.AND P2, PT, R24, c[0x0][0x17c], !P0 ;  /* 0x00005f0018007a0c */ /* 0x000fe20004741270 */
[----:B------:R2:W-:Y:S01]  /*ad70*/  @P3 STG.E [R8.64], R21 ;  /* 0x0000001508003986 */ /* 0x0005e2000c101904 */
[----:B------:R-:W-:-:S03]  /*ad80*/  IADD3 R24, R195, 0x14, RZ ;  /* 0x00000014c3187810 */ /* 0x000fc60007ffe0ff */
[----:B------:R-:W-:Y:S01]  /*ad90*/  @P5 STG.E [R28.64], R18 ;  /* 0x000000121c005986 */ /* 0x000fe2000c101904 */
[----:B-1----:R-:W-:-:S03]  /*ada0*/  LEA R16, P6, R25, R69, 0x2 ;  /* 0x0000004519107211 */ /* 0x002fc600078c10ff */
[----:B------:R1:W-:Y:S01]  /*adb0*/  @P1 STG.E [R4.64], R19 ;  /* 0x0000001304001986 */ /* 0x0003e2000c101904 */
[----:B--2---:R-:W-:Y:S02]  /*adc0*/  IADD3 R8, R195, 0x16, RZ ;  /* 0x00000016c3087810 */ /* 0x004fe40007ffe0ff */
[C---:B------:R-:W-:Y:S02]  /*add0*/  IADD3 R9, R25.reuse, c[0x0][0x198], RZ ;  /* 0x0000660019097a10 */ /* 0x040fe40007ffe0ff */
[----:B------:R-:W-:Y:S02]  /*ade0*/  LEA.HI.X.SX32 R17, R25, R70, 0x2, P6 ;  /* 0x0000004619117211 */ /* 0x000fe400030f16ff */
[----:B------:R-:W-:Y:S02]  /*adf0*/  ISETP.LT.AND P1, PT, R8, c[0x0][0x17c], !P0 ;  /* 0x00005f0008007a0c */ /* 0x000fe40004721270 */
[----:B------:R-:W-:Y:S02]  /*ae00*/  ISETP.LT.AND P3, PT, R24, c[0x0][0x17c], !P0 ;  /* 0x00005f0018007a0c */ /* 0x000fe40004761270 */
[----:B------:R-:W-:-:S02]  /*ae10*/  IADD3 R20, R195, 0x17, RZ ;  /* 0x00000017c3147810 */ /* 0x000fc40007ffe0ff */
[----:B------:R-:W-:Y:S02]  /*ae20*/  LEA R8, P6, R9, R69, 0x2 ;  /* 0x0000004509087211 */ /* 0x000fe400078c10ff */
[----:B------:R-:W-:Y:S02]  /*ae30*/  IADD3 R24, R195, 0x15, RZ ;  /* 0x00000015c3187810 */ /* 0x000fe40007ffe0ff */
[C---:B------:R-:W-:Y:S01]  /*ae40*/  IADD3 R21, R9.reuse, c[0x0][0x198], RZ ;  /* 0x0000660009157a10 */ /* 0x040fe20007ffe0ff */
[----:B------:R2:W-:Y:S01]  /*ae50*/  @P4 STG.E [R16.64], R10 ;  /* 0x0000000a10004986 */ /* 0x0005e2000c101904 */
[----:B------:R-:W-:Y:S02]  /*ae60*/  LEA.HI.X.SX32 R9, R9, R70, 0x2, P6 ;  /* 0x0000004609097211 */ /* 0x000fe400030f16ff */
[----:B------:R-:W-:Y:S02]  /*ae70*/  ISETP.LT.AND P4, PT, R20, c[0x0][0x17c], !P0 ;  /* 0x00005f0014007a0c */ /* 0x000fe40004781270 */
[----:B------:R-:W-:-:S02]  /*ae80*/  ISETP.LT.AND P5, PT, R24, c[0x0][0x17c], !P0 ;  /* 0x00005f0018007a0c */ /* 0x000fc400047a1270 */
[CC--:B------:R-:W-:Y:S02]  /*ae90*/  LEA R20, P6, R21.reuse, R69.reuse, 0x2 ;  /* 0x0000004515147211 */ /* 0x0c0fe400078c10ff */
[C---:B------:R-:W-:Y:S02]  /*aea0*/  IADD3 R24, R21.reuse, c[0x0][0x198], RZ ;  /* 0x0000660015187a10 */ /* 0x040fe40007ffe0ff */
[-C--:B------:R-:W-:Y:S02]  /*aeb0*/  LEA.HI.X.SX32 R21, R21, R70.reuse, 0x2, P6 ;  /* 0x0000004615157211 */ /* 0x080fe400030f16ff */
[C---:B-1----:R-:W-:Y:S02]  /*aec0*/  LEA R4, P6, R24.reuse, R69, 0x2 ;  /* 0x0000004518047211 */ /* 0x042fe400078c10ff */
[----:B--2---:R-:W-:Y:S02]  /*aed0*/  IADD3 R10, R195, 0x19, RZ ;  /* 0x00000019c30a7810 */ /* 0x004fe40007ffe0ff */
[C---:B------:R-:W-:Y:S01]  /*aee0*/  IADD3 R17, R24.reuse, c[0x0][0x198], RZ ;  /* 0x0000660018117a10 */ /* 0x040fe20007ffe0ff */
[----:B------:R1:W-:Y:S01]  /*aef0*/  @P2 STG.E [R8.64], R11 ;  /* 0x0000000b08002986 */ /* 0x0003e2000c101904 */
[----:B------:R-:W-:-:S02]  /*af00*/  LEA.HI.X.SX32 R5, R24, R70, 0x2, P6 ;  /* 0x0000004618057211 */ /* 0x000fc400030f16ff */
[----:B------:R-:W-:Y:S01]  /*af10*/  LEA R16, P6, R17, R69, 0x2 ;  /* 0x0000004511107211 */ /* 0x000fe200078c10ff */
[----:B------:R-:W-:Y:S01]  /*af20*/  @P3 STG.E [R20.64], R6 ;  /* 0x0000000614003986 */ /* 0x000fe2000c101904 */
[----:B------:R-:W-:Y:S02]  /*af30*/  ISETP.LT.AND P3, PT, R10, c[0x0][0x17c], !P0 ;  /* 0x00005f000a007a0c */ /* 0x000fe40004761270 */
[C---:B------:R-:W-:Y:S01]  /*af40*/  IADD3 R10, R195.reuse, 0x1a, RZ ;  /* 0x0000001ac30a7810 */ /* 0x040fe20007ffe0ff */
[----:B------:R2:W-:Y:S01]  /*af50*/  @P5 STG.E [R4.64], R7 ;  /* 0x0000000704005986 */ /* 0x0005e2000c101904 */
[----:B------:R-:W-:Y:S02]  /*af60*/  IADD3 R18, R195, 0x18, RZ ;  /* 0x00000018c3127810 */ /* 0x000fe40007ffe0ff */
[C---:B-1----:R-:W-:Y:S02]  /*af70*/  IADD3 R9, R17.reuse, c[0x0][0x198], RZ ;  /* 0x0000660011097a10 */ /* 0x042fe40007ffe0ff */
[----:B------:R-:W-:-:S02]  /*af80*/  LEA.HI.X.SX32 R17, R17, R70, 0x2, P6 ;  /* 0x0000004611117211 */ /* 0x000fc400030f16ff */
[----:B------:R-:W-:Y:S02]  /*af90*/  ISETP.LT.AND P5, PT, R10, c[0x0][0x17c], !P0 ;  /* 0x00005f000a007a0c */ /* 0x000fe400047a1270 */
[----:B------:R-:W-:Y:S02]  /*afa0*/  IADD3 R10, R195, 0x1b, RZ ;  /* 0x0000001bc30a7810 */ /* 0x000fe40007ffe0ff */
[C---:B------:R-:W-:Y:S02]  /*afb0*/  LEA R8, P6, R9.reuse, R69, 0x2 ;  /* 0x0000004509087211 */ /* 0x040fe400078c10ff */
[----:B------:R-:W-:Y:S02]  /*afc0*/  ISETP.LT.AND P2, PT, R18, c[0x0][0x17c], !P0 ;  /* 0x00005f0012007a0c */ /* 0x000fe40004741270 */
[C---:B------:R-:W-:Y:S01]  /*afd0*/  IADD3 R11, R9.reuse, c[0x0][0x198], RZ ;  /* 0x00006600090b7a10 */ /* 0x040fe20007ffe0ff */
[----:B------:R1:W-:Y:S01]  /*afe0*/  @P1 STG.E [R16.64], R42 ;  /* 0x0000002a10001986 */ /* 0x0003e2000c101904 */
[----:B------:R-:W-:-:S02]  /*aff0*/  LEA.HI.X.SX32 R9, R9, R70, 0x2, P6 ;  /* 0x0000004609097211 */ /* 0x000fc400030f16ff */
[----:B------:R-:W-:Y:S02]  /*b000*/  ISETP.LT.AND P1, PT, R10, c[0x0][0x17c], !P0 ;  /* 0x00005f000a007a0c */ /* 0x000fe40004721270 */
[----:B------:R-:W-:Y:S02]  /*b010*/  LEA R10, P6, R11, R69, 0x2 ;  /* 0x000000450b0a7211 */ /* 0x000fe400078c10ff */
[----:B--2---:R-:W-:Y:S02]  /*b020*/  IADD3 R4, R195, 0x1c, RZ ;  /* 0x0000001cc3047810 */ /* 0x004fe40007ffe0ff */
[C---:B------:R-:W-:Y:S01]  /*b030*/  IADD3 R5, R11.reuse, c[0x0][0x198], RZ ;  /* 0x000066000b057a10 */ /* 0x040fe20007ffe0ff */
[----:B------:R2:W-:Y:S01]  /*b040*/  @P4 STG.E [R8.64], R43 ;  /* 0x0000002b08004986 */ /* 0x0005e2000c101904 */
[----:B------:R-:W-:Y:S02]  /*b050*/  LEA.HI.X.SX32 R11, R11, R70, 0x2, P6 ;  /* 0x000000460b0b7211 */ /* 0x000fe400030f16ff */
[----:B------:R-:W-:-:S02]  /*b060*/  ISETP.LT.AND P4, PT, R4, c[0x0][0x17c], !P0 ;  /* 0x00005f0004007a0c */ /* 0x000fc40004781270 */
[----:B------:R-:W-:Y:S02]  /*b070*/  IADD3 R6, R195, 0x1d, RZ ;  /* 0x0000001dc3067810 */ /* 0x000fe40007ffe0ff */
[CC--:B------:R-:W-:Y:S02]  /*b080*/  LEA R4, P6, R5.reuse, R69.reuse, 0x2 ;  /* 0x0000004505047211 */ /* 0x0c0fe400078c10ff */
[C---:B------:R-:W-:Y:S01]  /*b090*/  IADD3 R7, R5.reuse, c[0x0][0x198], RZ ;  /* 0x0000660005077a10 */ /* 0x040fe20007ffe0ff */
[----:B------:R3:W-:Y:S01]  /*b0a0*/  @P2 STG.E [R10.64], R38 ;  /* 0x000000260a002986 */ /* 0x0007e2000c101904 */
[----:B------:R-:W-:Y:S02]  /*b0b0*/  LEA.HI.X.SX32 R5, R5, R70, 0x2, P6 ;  /* 0x0000004605057211 */ /* 0x000fe400030f16ff */
[----:B------:R-:W-:Y:S02]  /*b0c0*/  ISETP.LT.AND P2, PT, R6, c[0x0][0x17c], !P0 ;  /* 0x00005f0006007a0c */ /* 0x000fe40004741270 */
[----:B------:R-:W-:-:S02]  /*b0d0*/  LEA R6, P6, R7, R69, 0x2 ;  /* 0x0000004507067211 */ /* 0x000fc400078c10ff */
[C---:B-1----:R-:W-:Y:S02]  /*b0e0*/  IADD3 R17, R7.reuse, c[0x0][0x198], RZ ;  /* 0x0000660007117a10 */ /* 0x042fe40007ffe0ff */
[-C--:B------:R-:W-:Y:S02]  /*b0f0*/  LEA.HI.X.SX32 R7, R7, R70.reuse, 0x2, P6 ;  /* 0x0000004607077211 */ /* 0x080fe400030f16ff */
[----:B--2---:R-:W-:Y:S02]  /*b100*/  LEA R8, P6, R17, R69, 0x2 ;  /* 0x0000004511087211 */ /* 0x004fe400078c10ff */
[----:B---3--:R-:W-:Y:S01]  /*b110*/  IADD3 R10, R195, 0x1f, RZ ;  /* 0x0000001fc30a7810 */ /* 0x008fe20007ffe0ff */
[----:B------:R1:W-:Y:S01]  /*b120*/  @P3 STG.E [R4.64], R39 ;  /* 0x0000002704003986 */ /* 0x0003e2000c101904 */
[C---:B------:R-:W-:Y:S02]  /*b130*/  IADD3 R11, R17.reuse, c[0x0][0x198], RZ ;  /* 0x00006600110b7a10 */ /* 0x040fe40007ffe0ff */
[----:B------:R-:W-:Y:S01]  /*b140*/  LEA.HI.X.SX32 R9, R17, R70, 0x2, P6 ;  /* 0x0000004611097211 */ /* 0x000fe200030f16ff */
[----:B------:R2:W-:Y:S01]  /*b150*/  @P5 STG.E [R6.64], R30 ;  /* 0x0000001e06005986 */ /* 0x0005e2000c101904 */
[----:B------:R-:W-:-:S02]  /*b160*/  ISETP.LT.AND P5, PT, R10, c[0x0][0x17c], !P0 ;  /* 0x00005f000a007a0c */ /* 0x000fc400047a1270 */
[CC--:B------:R-:W-:Y:S02]  /*b170*/  LEA R10, P6, R11.reuse, R69.reuse, 0x2 ;  /* 0x000000450b0a7211 */ /* 0x0c0fe400078c10ff */
[C---:B-1----:R-:W-:Y:S02]  /*b180*/  IADD3 R5, R11.reuse, c[0x0][0x198], RZ ;  /* 0x000066000b057a10 */ /* 0x042fe40007ffe0ff */
[-C--:B------:R-:W-:Y:S02]  /*b190*/  LEA.HI.X.SX32 R11, R11, R70.reuse, 0x2, P6 ;  /* 0x000000460b0b7211 */ /* 0x080fe400030f16ff */
[C---:B------:R-:W-:Y:S02]  /*b1a0*/  LEA R4, P6, R5.reuse, R69, 0x2 ;  /* 0x0000004505047211 */ /* 0x040fe400078c10ff */
[----:B------:R-:W-:Y:S02]  /*b1b0*/  IADD3 R17, R5, c[0x0][0x198], RZ ;  /* 0x0000660005117a10 */ /* 0x000fe40007ffe0ff */
[----:B------:R-:W-:Y:S01]  /*b1c0*/  IADD3 R16, R195, 0x1e, RZ ;  /* 0x0000001ec3107810 */ /* 0x000fe20007ffe0ff */
[----:B------:R1:W-:Y:S01]  /*b1d0*/  @P1 STG.E [R8.64], R31 ;  /* 0x0000001f08001986 */ /* 0x0003e2000c101904 */
[----:B------:R-:W-:-:S02]  /*b1e0*/  LEA.HI.X.SX32 R5, R5, R70, 0x2, P6 ;  /* 0x0000004605057211 */ /* 0x000fc400030f16ff */
[----:B--2---:R-:W-:Y:S01]  /*b1f0*/  LEA R6, P6, R17, R69, 0x2 ;  /* 0x0000004511067211 */ /* 0x004fe200078c10ff */
[----:B------:R2:W-:Y:S01]  /*b200*/  @P4 STG.E [R10.64], R26 ;  /* 0x0000001a0a004986 */ /* 0x0005e2000c101904 */
[----:B------:R-:W-:Y:S02]  /*b210*/  ISETP.LT.AND P3, PT, R16, c[0x0][0x17c], !P0 ;  /* 0x00005f0010007a0c */ /* 0x000fe40004761270 */
[C---:B------:R-:W-:Y:S01]  /*b220*/  IADD3 R16, R195.reuse, 0x20, RZ ;  /* 0x00000020c3107810 */ /* 0x040fe20007ffe0ff */
[----:B------:R3:W-:Y:S01]  /*b230*/  @P2 STG.E [R4.64], R27 ;  /* 0x0000001b04002986 */ /* 0x0007e2000c101904 */
[----:B-1----:R-:W-:Y:S02]  /*b240*/  IADD3 R8, R195, 0x22, RZ ;  /* 0x00000022c3087810 */ /* 0x002fe40007ffe0ff */
[C---:B------:R-:W-:Y:S02]  /*b250*/  IADD3 R9, R17.reuse, c[0x0][0x198], RZ ;  /* 0x0000660011097a10 */ /* 0x040fe40007ffe0ff */
[----:B------:R-:W-:-:S02]  /*b260*/  LEA.HI.X.SX32 R7, R17, R70, 0x2, P6 ;  /* 0x0000004611077211 */ /* 0x000fc400030f16ff */
[----:B------:R-:W-:Y:S02]  /*b270*/  ISETP.LT.AND P2, PT, R8, c[0x0][0x17c], !P0 ;  /* 0x00005f0008007a0c */ /* 0x000fe40004741270 */
[CC--:B------:R-:W-:Y:S02]  /*b280*/  LEA R8, P6, R9.reuse, R69.reuse, 0x2 ;  /* 0x0000004509087211 */ /* 0x0c0fe400078c10ff */
[----:B------:R-:W-:Y:S02]  /*b290*/  ISETP.LT.AND P1, PT, R16, c[0x0][0x17c], !P0 ;  /* 0x00005f0010007a0c */ /* 0x000fe40004721270 */
[C---:B--2---:R-:W-:Y:S02]  /*b2a0*/  IADD3 R11, R9.reuse, c[0x0][0x198], RZ ;  /* 0x00006600090b7a10 */ /* 0x044fe40007ffe0ff */
[----:B------:R-:W-:Y:S02]  /*b2b0*/  LEA.HI.X.SX32 R9, R9, R70, 0x2, P6 ;  /* 0x0000004609097211 */ /* 0x000fe400030f16ff */
[----:B------:R-:W-:-:S02]  /*b2c0*/  LEA R10, P6, R11, R69, 0x2 ;  /* 0x000000450b0a7211 */ /* 0x000fc400078c10ff */
[----:B------:R-:W-:Y:S02]  /*b2d0*/  IADD3 R17, R11, c[0x0][0x198], RZ ;  /* 0x000066000b117a10 */ /* 0x000fe40007ffe0ff */
[----:B------:R-:W-:Y:S01]  /*b2e0*/  IADD3 R16, R195, 0x21, RZ ;  /* 0x00000021c3107810 */ /* 0x000fe20007ffe0ff */
[----:B------:R1:W-:Y:S01]  /*b2f0*/  @P3 STG.E [R6.64], R22 ;  /* 0x0000001606003986 */ /* 0x0003e2000c101904 */
[----:B------:R-:W-:Y:S02]  /*b300*/  LEA.HI.X.SX32 R11, R11, R70, 0x2, P6 ;  /* 0x000000460b0b7211 */ /* 0x000fe400030f16ff */
[----:B---3--:R-:W-:Y:S01]  /*b310*/  LEA R4, P6, R17, R69, 0x2 ;  /* 0x0000004511047211 */ /* 0x008fe200078c10ff */
[----:B------:R2:W-:Y:S01]  /*b320*/  @P5 STG.E [R8.64], R23 ;  /* 0x0000001708005986 */ /* 0x0005e2000c101904 */
[----:B------:R-:W-:Y:S02]  /*b330*/  ISETP.LT.AND P4, PT, R16, c[0x0][0x17c], !P0 ;  /* 0x00005f0010007a0c */ /* 0x000fe40004781270 */
[C---:B------:R-:W-:Y:S01]  /*b340*/  IADD3 R16, R195.reuse, 0x23, RZ ;  /* 0x00000023c3107810 */ /* 0x040fe20007ffe0ff */
[----:B------:R3:W-:Y:S01]  /*b350*/  @P1 STG.E [R10.64], R64 ;  /* 0x000000400a001986 */ /* 0x0007e2000c101904 */
[----:B-1----:R-:W-:-:S02]  /*b360*/  IADD3 R6, R195, 0x25, RZ ;  /* 0x00000025c3067810 */ /* 0x002fc40007ffe0ff */
[C---:B------:R-:W-:Y:S02]  /*b370*/  IADD3 R7, R17.reuse, c[0x0][0x198], RZ ;  /* 0x0000660011077a10 */ /* 0x040fe40007ffe0ff */
[----:B------:R-:W-:Y:S02]  /*b380*/  LEA.HI.X.SX32 R5, R17, R70, 0x2, P6 ;  /* 0x0000004611057211 */ /* 0x000fe400030f16ff */
[----:B------:R-:W-:Y:S02]  /*b390*/  ISETP.LT.AND P1, PT, R6, c[0x0][0x17c], !P0 ;  /* 0x00005f0006007a0c */ /* 0x000fe40004721270 */
[C---:B------:R-:W-:Y:S02]  /*b3a0*/  LEA R6, P6, R7.reuse, R69, 0x2 ;  /* 0x0000004507067211 */ /* 0x040fe400078c10ff */
[----:B------:R-:W-:Y:S02]  /*b3b0*/  ISETP.LT.AND P3, PT, R16, c[0x0][0x17c], !P0 ;  /* 0x00005f0010007a0c */ /* 0x000fe40004761270 */
[----:B--2---:R-:W-:-:S02]  /*b3c0*/  IADD3 R9, R7, c[0x0][0x198], RZ ;  /* 0x0000660007097a10 */ /* 0x004fc40007ffe0ff */
[-C--:B------:R-:W-:Y:S02]  /*b3d0*/  LEA.HI.X.SX32 R7, R7, R70.reuse, 0x2, P6 ;  /* 0x0000004607077211 */ /* 0x080fe400030f16ff */
[CC--:B------:R-:W-:Y:S02]  /*b3e0*/  LEA R8, P6, R9.reuse, R69.reuse, 0x2 ;  /* 0x0000004509087211 */ /* 0x0c0fe400078c10ff */
[----:B------:R-:W-:Y:S02]  /*b3f0*/  IADD3 R17, R9, c[0x0][0x198], RZ ;  /* 0x0000660009117a10 */ /* 0x000fe40007ffe0ff */
[----:B------:R-:W-:Y:S01]  /*b400*/  IADD3 R16, R195, 0x24, RZ ;  /* 0x00000024c3107810 */ /* 0x000fe20007ffe0ff */
[----:B------:R1:W-:Y:S01]  /*b410*/  @P4 STG.E [R4.64], R65 ;  /* 0x0000004104004986 */ /* 0x0003e2000c101904 */
[----:B------:R-:W-:Y:S02]  /*b420*/  LEA.HI.X.SX32 R9, R9, R70, 0x2, P6 ;  /* 0x0000004609097211 */ /* 0x000fe400030f16ff */
[----:B---3--:R-:W-:Y:S01]  /*b430*/  LEA R10, P6, R17, R69, 0x2 ;  /* 0x00000045110a7211 */ /* 0x008fe200078c10ff */
[----:B------:R2:W-:Y:S01]  /*b440*/  @P2 STG.E [R6.64], R60 ;  /* 0x0000003c06002986 */ /* 0x0005e2000c101904 */
[----:B------:R-:W-:-:S02]  /*b450*/  ISETP.LT.AND P5, PT, R16, c[0x0][0x17c], !P0 ;  /* 0x00005f0010007a0c */ /* 0x000fc400047a1270 */
[C---:B------:R-:W-:Y:S01]  /*b460*/  IADD3 R16, R195.reuse, 0x26, RZ ;  /* 0x00000026c3107810 */ /* 0x040fe20007ffe0ff */
[----:B------:R3:W-:Y:S01]  /*b470*/  @P3 STG.E [R8.64], R61 ;  /* 0x0000003d08003986 */ /* 0x0007e2000c101904 */
[----:B-1----:R-:W-:Y:S02]  /*b480*/  IADD3 R4, R195, 0x28, RZ ;  /* 0x00000028c3047810 */ /* 0x002fe40007ffe0ff */
[C---:B------:R-:W-:Y:S02]  /*b490*/  IADD3 R5, R17.reuse, c[0x0][0x198], RZ ;  /* 0x0000660011057a10 */ /* 0x040fe40007ffe0ff */
[----:B------:R-:W-:Y:S02]  /*b4a0*/  LEA.HI.X.SX32 R11, R17, R70, 0x2, P6 ;  /* 0x00000046110b7211 */ /* 0x000fe400030f16ff */
[----:B------:R-:W-:Y:S02]  /*b4b0*/  ISETP.LT.AND P3, PT, R4, c[0x0][0x17c], !P0 ;  /* 0x00005f0004007a0c */ /* 0x000fe40004761270 */
[----:B------:R-:W-:-:S02]  /*b4c0*/  LEA R4, P6, R5, R69, 0x2 ;  /* 0x0000004505047211 */ /* 0x000fc400078c10ff */
[----:B------:R-:W-:Y:S02]  /*b4d0*/  ISETP.LT.AND P4, PT, R16, c[0x0][0x17c], !P0 ;  /* 0x00005f0010007a0c */ /* 0x000fe40004781270 */
[C---:B--2---:R-:W-:Y:S02]  /*b4e0*/  IADD3 R7, R5.reuse, c[0x0][0x198], RZ ;  /* 0x0000660005077a10 */ /* 0x044fe40007ffe0ff */
[-C--:B------:R-:W-:Y:S02]  /*b4f0*/  LEA.HI.X.SX32 R5, R5, R70.reuse, 0x2, P6 ;  /* 0x0000004605057211 */ /* 0x080fe400030f16ff */
[C---:B------:R-:W-:Y:S02]  /*b500*/  LEA R6, P6, R7.reuse, R69, 0x2 ;  /* 0x0000004507067211 */ /* 0x040fe400078c10ff */
[----:B------:R-:W-:Y:S02]  /*b510*/  IADD3 R17, R7, c[0x0][0x198], RZ ;  /* 0x0000660007117a10 */ /* 0x000fe40007ffe0ff */
[----:B------:R-:W-:Y:S01]  /*b520*/  IADD3 R16, R195, 0x27, RZ ;  /* 0x00000027c3107810 */ /* 0x000fe20007ffe0ff */
[----:B------:R1:W-:Y:S01]  /*b530*/  @P5 STG.E [R10.64], R56 ;  /* 0x000000380a005986 */ /* 0x0003e2000c101904 */
[----:B------:R-:W-:-:S02]  /*b540*/  LEA.HI.X.SX32 R7, R7, R70, 0x2, P6 ;  /* 0x0000004607077211 */ /* 0x000fc400030f16ff */
[----:B---3--:R-:W-:Y:S01]  /*b550*/  LEA R8, P6, R17, R69, 0x2 ;  /* 0x0000004511087211 */ /* 0x008fe200078c10ff */
        /* <DEDUP_REMOVED lines=46> */
[----:B--2---:R-:W-:Y:S02]  /*b840*/  IADD3 R9, R7, c[0x0][0x198], RZ ;  /* 0x0000660007097a10 */ /* 0x004fe40007ffe0ff */
[----:B------:R-:W-:Y:S02]  /*b850*/  IADD3 R16, R195, 0x30, RZ ;  /* 0x00000030c3107810 */ /* 0x000fe40007ffe0ff */
[----:B------:R-:W-:Y:S02]  /*b860*/  LEA.HI.X.SX32 R7, R7, R70, 0x2, P6 ;  /* 0x0000004607077211 */ /* 0x000fe400030f16ff */
[----:B------:R-:W-:Y:S02]  /*b870*/  LEA R8, P6, R9, R69, 0x2 ;  /* 0x0000004509087211 */ /* 0x000fe400078c10ff */
[----:B------:R-:W-:-:S02]  /*b880*/  ISETP.LT.AND P4, PT, R16, c[0x0][0x17c], !P0 ;  /* 0x00005f0010007a0c */ /* 0x000fc40004781270 */
        /* <DEDUP_REMOVED lines=16> */
[----:B------:R-:W-:Y:S01]  /*b990*/  IADD3 R16, R195, 0x35, RZ ;  /* 0x00000035c3107810 */ /* 0x000fe20007ffe0ff */
[----:B------:R1:W-:Y:S01]  /*b9a0*/  @P4 STG.E [R10.64], R66 ;  /* 0x000000420a004986 */ /* 0x0003e2000c101904 */
[-C--:B------:R-:W-:Y:S02]  /*b9b0*/  LEA.HI.X.SX32 R5, R5, R70.reuse, 0x2, P6 ;  /* 0x0000004605057211 */ /* 0x080fe400030f16ff */
[C---:B------:R-:W-:Y:S02]  /*b9c0*/  LEA R6, P6, R7.reuse, R69, 0x2 ;  /* 0x0000004507067211 */ /* 0x040fe400078c10ff */
[----:B------:R-:W-:Y:S02]  /*b9d0*/  ISETP.LT.AND P4, PT, R16, c[0x0][0x17c], !P0 ;  /* 0x00005f0010007a0c */ /* 0x000fe40004781270 */
[C---:B------:R-:W-:Y:S02]  /*b9e0*/  IADD3 R16, R7.reuse, c[0x0][0x198], RZ ;  /* 0x0000660007107a10 */ /* 0x040fe40007ffe0ff */
[----:B------:R-:W-:-:S02]  /*b9f0*/  LEA.HI.X.SX32 R7, R7, R70, 0x2, P6 ;  /* 0x0000004607077211 */ /* 0x000fc400030f16ff */
[CC--:B---3--:R-:W-:Y:S02]  /*ba00*/  LEA R8, P6, R16.reuse, R69.reuse, 0x2 ;  /* 0x0000004510087211 */ /* 0x0c8fe400078c10ff */
[----:B-1----:R-:W-:Y:S01]  /*ba10*/  IADD3 R10, R195, 0x37, RZ ;  /* 0x00000037c30a7810 */ /* 0x002fe20007ffe0ff */
[----:B------:R1:W-:Y:S01]  /*ba20*/  @P2 STG.E [R4.64], R67 ;  /* 0x0000004304002986 */ /* 0x0003e2000c101904 */
[C---:B------:R-:W-:Y:S02]  /*ba30*/  IADD3 R11, R16.reuse, c[0x0][0x198], RZ ;  /* 0x00006600100b7a10 */ /* 0x040fe40007ffe0ff */
[----:B------:R-:W-:Y:S01]  /*ba40*/  LEA.HI.X.SX32 R9, R16, R70, 0x2, P6 ;  /* 0x0000004610097211 */ /* 0x000fe200030f16ff */
[----:B------:R2:W-:Y:S01]  /*ba50*/  @P3 STG.E [R6.64], R62 ;  /* 0x0000003e06003986 */ /* 0x0005e2000c101904 */
[----:B------:R-:W-:Y:S02]  /*ba60*/  ISETP.LT.AND P3, PT, R10, c[0x0][0x17c], !P0 ;  /* 0x00005f000a007a0c */ /* 0x000fe40004761270 */
[----:B------:R-:W-:-:S02]  /*ba70*/  LEA R10, P6, R11, R69, 0x2 ;  /* 0x000000450b0a7211 */ /* 0x000fc400078c10ff */
        /* <DEDUP_REMOVED lines=183> */
[----:B------:R-:W-:Y:S02]  /*c5f0*/  IADD3 R12, R195, 0x54, RZ ;  /* 0x00000054c30c7810 */ /* 0x000fe40007ffe0ff */
[C---:B------:R-:W-:Y:S01]  /*c600*/  IADD3 R13, R9.reuse, c[0x0][0x198], RZ ;  /* 0x00006600090d7a10 */ /* 0x040fe20007ffe0ff */
[----:B------:R1:W-:Y:S01]  /*c610*/  @P5 STG.E [R4.64], R103 ;  /* 0x0000006704005986 */ /* 0x0003e2000c101904 */
[----:B------:R-:W-:Y:S02]  /*c620*/  LEA.HI.X.SX32 R9, R9, R70, 0x2, P6 ;  /* 0x0000004609097211 */ /* 0x000fe400030f16ff */
[----:B------:R-:W-:Y:S02]  /*c630*/  ISETP.LT.AND P2, PT, R12, c[0x0][0x17c], !P0 ;  /* 0x00005f000c007a0c */ /* 0x000fe40004741270 */
[----:B---3--:R-:W-:Y:S01]  /*c640*/  LEA R10, P6, R13, R69, 0x2 ;  /* 0x000000450d0a7211 */ /* 0x008fe200078c10ff */
[----:B------:R2:W-:Y:S01]  /*c650*/  @P1 STG.E [R6.64], R98 ;  /* 0x0000006206001986 */ /* 0x0005e2000c101904 */
[----:B------:R-:W-:-:S02]  /*c660*/  IADD3 R12, R195, 0x56, RZ ;  /* 0x00000056c30c7810 */ /* 0x000fc40007ffe0ff */
[----:B-1----:R-:W-:Y:S02]  /*c670*/  IADD3 R4, R195, 0x58, RZ ;  /* 0x00000058c3047810 */ /* 0x002fe40007ffe0ff */
[C---:B------:R-:W-:Y:S01]  /*c680*/  IADD3 R5, R13.reuse, c[0x0][0x198], RZ ;  /* 0x000066000d057a10 */ /* 0x040fe20007ffe0ff */
[----:B------:R1:W-:Y:S01]  /*c690*/  @P4 STG.E [R8.64], R99 ;  /* 0x0000006308004986 */ /* 0x0003e2000c101904 */
[----:B------:R-:W-:Y:S02]  /*c6a0*/  LEA.HI.X.SX32 R11, R13, R70, 0x2, P6 ;  /* 0x000000460d0b7211 */ /* 0x000fe400030f16ff */
[----:B------:R-:W-:Y:S02]  /*c6b0*/  ISETP.LT.AND P4, PT, R4, c[0x0][0x17c], !P0 ;  /* 0x00005f0004007a0c */ /* 0x000fe40004781270 */
[----:B------:R-:W-:Y:S02]  /*c6c0*/  ISETP.LT.AND P5, PT, R12, c[0x0][0x17c], !P0 ;  /* 0x00005f000c007a0c */ /* 0x000fe400047a1270 */
[----:B------:R-:W-:-:S02]  /*c6d0*/  LEA R4, P6, R5, R69, 0x2 ;  /* 0x0000004505047211 */ /* 0x000fc400078c10ff */
[----:B------:R-:W-:Y:S02]  /*c6e0*/  IADD3 R12, R195, 0x57, RZ ;  /* 0x00000057c30c7810 */ /* 0x000fe40007ffe0ff */
[C---:B--2---:R-:W-:Y:S02]  /*c6f0*/  IADD3 R7, R5.reuse, c[0x0][0x198], RZ ;  /* 0x0000660005077a10 */ /* 0x044fe40007ffe0ff */
[----:B------:R-:W-:Y:S02]  /*c700*/  LEA.HI.X.SX32 R5, R5, R70, 0x2, P6 ;  /* 0x0000004605057211 */ /* 0x000fe400030f16ff */
[----:B------:R-:W-:Y:S02]  /*c710*/  ISETP.LT.AND P1, PT, R12, c[0x0][0x17c], !P0 ;  /* 0x00005f000c007a0c */ /* 0x000fe40004721270 */
[----:B------:R-:W-:Y:S02]  /*c720*/  LEA R6, P6, R7, R69, 0x2 ;  /* 0x0000004507067211 */ /* 0x000fe400078c10ff */
[----:B------:R-:W-:-:S02]  /*c730*/  IADD3 R12, R195, 0x59, RZ ;  /* 0x00000059c30c7810 */ /* 0x000fc40007ffe0ff */
[C---:B------:R-:W-:Y:S01]  /*c740*/  IADD3 R13, R7.reuse, c[0x0][0x198], RZ ;  /* 0x00006600070d7a10 */ /* 0x040fe20007ffe0ff */
[----:B------:R2:W-:Y:S01]  /*c750*/  @P2 STG.E [R10.64], R94 ;  /* 0x0000005e0a002986 */ /* 0x0005e2000c101904 */
[-C--:B------:R-:W-:Y:S02]  /*c760*/  LEA.HI.X.SX32 R7, R7, R70.reuse, 0x2, P6 ;  /* 0x0000004607077211 */ /* 0x080fe400030f16ff */
[----:B------:R-:W-:Y:S02]  /*c770*/  ISETP.LT.AND P2, PT, R12, c[0x0][0x17c], !P0 ;  /* 0x00005f000c007a0c */ /* 0x000fe40004741270 */
[----:B-1----:R-:W-:Y:S02]  /*c780*/  LEA R8, P6, R13, R69, 0x2 ;  /* 0x000000450d087211 */ /* 0x002fe400078c10ff */
[----:B------:R-:W-:Y:S01]  /*c790*/  IADD3 R12, R195, 0x5a, RZ ;  /* 0x0000005ac30c7810 */ /* 0x000fe20007ffe0ff */
[----:B------:R1:W-:Y:S01]  /*c7a0*/  @P3 STG.E [R4.64], R95 ;  /* 0x0000005f04003986 */ /* 0x0003e2000c101904 */
[----:B------:R-:W-:-:S02]  /*c7b0*/  LEA.HI.X.SX32 R9, R13, R70, 0x2, P6 ;  /* 0x000000460d097211 */ /* 0x000fc400030f16ff */
[----:B--2---:R-:W-:Y:S02]  /*c7c0*/  IADD3 R10, R195, 0x5b, RZ ;  /* 0x0000005bc30a7810 */ /* 0x004fe40007ffe0ff */
[----:B------:R-:W-:Y:S01]  /*c7d0*/  IADD3 R11, R13, c[0x0][0x198], RZ ;  /* 0x000066000d0b7a10 */ /* 0x000fe20007ffe0ff */
[----:B------:R-:W-:Y:S01]  /*c7e0*/  @P5 STG.E [R6.64], R90 ;  /* 0x0000005a06005986 */ /* 0x000fe2000c101904 */
[----:B------:R-:W-:Y:S02]  /*c7f0*/  ISETP.LT.AND P3, PT, R12, c[0x0][0x17c], !P0 ;  /* 0x00005f000c007a0c */ /* 0x000fe40004761270 */
[----:B------:R-:W-:Y:S02]  /*c800*/  ISETP.LT.AND P5, PT, R10, c[0x0][0x17c], !P0 ;  /* 0x00005f000a007a0c */ /* 0x000fe400047a1270 */
[----:B------:R-:W-:Y:S02]  /*c810*/  IADD3 R12, R195, 0x5c, RZ ;  /* 0x0000005cc30c7810 */ /* 0x000fe40007ffe0ff */
[----:B------:R-:W-:-:S02]  /*c820*/  LEA R10, P6, R11, R69, 0x2 ;  /* 0x000000450b0a7211 */ /* 0x000fc400078c10ff */
[C---:B-1----:R-:W-:Y:S01]  /*c830*/  IADD3 R5, R11.reuse, c[0x0][0x198], RZ ;  /* 0x000066000b057a10 */ /* 0x042fe20007ffe0ff */
[----:B------:R1:W-:Y:S01]  /*c840*/  @P1 STG.E [R8.64], R91 ;  /* 0x0000005b08001986 */ /* 0x0003e2000c101904 */
[-C--:B------:R-:W-:Y:S02]  /*c850*/  LEA.HI.X.SX32 R11, R11, R70.reuse, 0x2, P6 ;  /* 0x000000460b0b7211 */ /* 0x080fe400030f16ff */
[----:B------:R-:W-:Y:S02]  /*c860*/  ISETP.LT.AND P1, PT, R12, c[0x0][0x17c], !P0 ;  /* 0x00005f000c007a0c */ /* 0x000fe40004721270 */
[----:B------:R-:W-:Y:S02]  /*c870*/  LEA R12, P6, R5, R69, 0x2 ;  /* 0x00000045050c7211 */ /* 0x000fe400078c10ff */
[----:B------:R-:W-:Y:S02]  /*c880*/  IADD3 R4, R195, 0x5d, RZ ;  /* 0x0000005dc3047810 */ /* 0x000fe40007ffe0ff */
[C---:B------:R-:W-:Y:S01]  /*c890*/  IADD3 R15, R5.reuse, c[0x0][0x198], RZ ;  /* 0x00006600050f7a10 */ /* 0x040fe20007ffe0ff */
[----:B------:R2:W-:Y:S01]  /*c8a0*/  @P4 STG.E [R10.64], R86 ;  /* 0x000000560a004986 */ /* 0x0005e2000c101904 */
[----:B------:R-:W-:-:S02]  /*c8b0*/  LEA.HI.X.SX32 R13, R5, R70, 0x2, P6 ;  /* 0x00000046050d7211 */ /* 0x000fc400030f16ff */
[----:B------:R-:W-:Y:S02]  /*c8c0*/  ISETP.LT.AND P4, PT, R4, c[0x0][0x17c], !P0 ;  /* 0x00005f0004007a0c */ /* 0x000fe40004781270 */
[----:B------:R-:W-:Y:S02]  /*c8d0*/  LEA R14, P6, R15, R69, 0x2 ;  /* 0x000000450f0e7211 */ /* 0x000fe400078c10ff */
[----:B------:R-:W-:Y:S01]  /*c8e0*/  IADD3 R4, R195, 0x5e, RZ ;  /* 0x0000005ec3047810 */ /* 0x000fe20007ffe0ff */
[----:B------:R3:W-:Y:S01]  /*c8f0*/  @P2 STG.E [R12.64], R87 ;  /* 0x000000570c002986 */ /* 0x0007e2000c101904 */
[C---:B------:R-:W-:Y:S02]  /*c900*/  IADD3 R5, R15.reuse, c[0x0][0x198], RZ ;  /* 0x000066000f057a10 */ /* 0x040fe40007ffe0ff */
[----:B------:R-:W-:Y:S02]  /*c910*/  LEA.HI.X.SX32 R15, R15, R70, 0x2, P6 ;  /* 0x000000460f0f7211 */ /* 0x000fe400030f16ff */
[----:B------:R-:W-:-:S02]  /*c920*/  ISETP.LT.AND P2, PT, R4, c[0x0][0x17c], !P0 ;  /* 0x00005f0004007a0c */ /* 0x000fc40004741270 */
[----:B------:R-:W-:Y:S02]  /*c930*/  IADD3 R4, R195, 0x5f, RZ ;  /* 0x0000005fc3047810 */ /* 0x000fe40007ffe0ff */
[CC--:B------:R-:W-:Y:S01]  /*c940*/  LEA R16, P6, R5.reuse, R69.reuse, 0x2 ;  /* 0x0000004505107211 */ /* 0x0c0fe200078c10ff */
[----:B------:R4:W-:Y:S01]  /*c950*/  @P3 STG.E [R14.64], R82 ;  /* 0x000000520e003986 */ /* 0x0009e2000c101904 */
[C---:B-1----:R-:W-:Y:S02]  /*c960*/  IADD3 R9, R5.reuse, c[0x0][0x198], RZ ;  /* 0x0000660005097a10 */ /* 0x042fe40007ffe0ff */
[----:B------:R-:W-:Y:S02]  /*c970*/  ISETP.LT.AND P3, PT, R4, c[0x0][0x17c], !P0 ;  /* 0x00005f0004007a0c */ /* 0x000fe40004761270 */
[----:B------:R-:W-:Y:S02]  /*c980*/  LEA.HI.X.SX32 R17, R5, R70, 0x2, P6 ;  /* 0x0000004605117211 */ /* 0x000fe400030f16ff */
[----:B------:R-:W1:Y:S01]  /*c990*/  LDS.128 R4, [R0] ;  /* 0x0000000000047984 */ /* 0x000e620000000c00 */
[----:B------:R-:W-:-:S02]  /*c9a0*/  LEA R18, P6, R9, R69, 0x2 ;  /* 0x0000004509127211 */ /* 0x000fc400078c10ff */
[----:B--2---:R-:W-:Y:S02]  /*c9b0*/  IADD3 R10, R9, c[0x0][0x198], RZ ;  /* 0x00006600090a7a10 */ /* 0x004fe40007ffe0ff */
[----:B------:R-:W-:Y:S02]  /*c9c0*/  IADD3 R8, R195, 0x60, RZ ;  /* 0x00000060c3087810 */ /* 0x000fe40007ffe0ff */
[----:B------:R-:W-:Y:S02]  /*c9d0*/  LEA.HI.X.SX32 R19, R9, R70, 0x2, P6 ;  /* 0x0000004609137211 */ /* 0x000fe400030f16ff */
[C---:B------:R-:W-:Y:S01]  /*c9e0*/  LEA R20, P6, R10.reuse, R69, 0x2 ;  /* 0x000000450a147211 */ /* 0x040fe200078c10ff */
[----:B------:R2:W-:Y:S01]  /*c9f0*/  @P5 STG.E [R16.64], R83 ;  /* 0x0000005310005986 */ /* 0x0005e2000c101904 */
[----:B---3--:R-:W-:Y:S02]  /*ca00*/  IADD3 R13, R10, c[0x0][0x198], RZ ;  /* 0x000066000a0d7a10 */ /* 0x008fe40007ffe0ff */
[----:B------:R-:W-:-:S02]  /*ca10*/  ISETP.LT.AND P5, PT, R8, c[0x0][0x17c], !P0 ;  /* 0x00005f0008007a0c */ /* 0x000fc400047a1270 */
[C---:B------:R-:W-:Y:S02]  /*ca20*/  IADD3 R8, R195.reuse, 0x61, RZ ;  /* 0x00000061c3087810 */ /* 0x040fe40007ffe0ff */
[-C--:B------:R-:W-:Y:S02]  /*ca30*/  LEA.HI.X.SX32 R21, R10, R70.reuse, 0x2, P6 ;  /* 0x000000460a157211 */ /* 0x080fe400030f16ff */
[----:B------:R-:W-:Y:S02]  /*ca40*/  IADD3 R12, R195, 0x62, RZ ;  /* 0x00000062c30c7810 */ /* 0x000fe40007ffe0ff */
[C---:B------:R-:W-:Y:S01]  /*ca50*/  LEA R22, P6, R13.reuse, R69, 0x2 ;  /* 0x000000450d167211 */ /* 0x040fe200078c10ff */
[----:B------:R3:W-:Y:S01]  /*ca60*/  @P1 STG.E [R18.64], R78 ;  /* 0x0000004e12001986 */ /* 0x0007e2000c101904 */
[C---:B----4-:R-:W-:Y:S02]  /*ca70*/  IADD3 R14, R13.reuse, c[0x0][0x198], RZ ;  /* 0x000066000d0e7a10 */ /* 0x050fe40007ffe0ff */
[----:B------:R-:W-:Y:S01]  /*ca80*/  ISETP.LT.AND P1, PT, R8, c[0x0][0x17c], !P0 ;  /* 0x00005f0008007a0c */ /* 0x000fe20004721270 */
[----:B------:R4:W-:Y:S01]  /*ca90*/  @P4 STG.E [R20.64], R79 ;  /* 0x0000004f14004986 */ /* 0x0009e2000c101904 */
[----:B------:R-:W-:-:S02]  /*caa0*/  LEA.HI.X.SX32 R23, R13, R70, 0x2, P6 ;  /* 0x000000460d177211 */ /* 0x000fc400030f16ff */
[----:B------:R-:W-:Y:S01]  /*cab0*/  ISETP.LT.AND P4, PT, R12, c[0x0][0x17c], !P0 ;  /* 0x00005f000c007a0c */ /* 0x000fe20004781270 */
[----:B------:R-:W5:Y:S01]  /*cac0*/  LDS.128 R8, [R68] ;  /* 0x0000000044087984 */ /* 0x000f620000000c00 */
[----:B------:R-:W-:Y:S02]  /*cad0*/  IADD3 R12, R195, 0x63, RZ ;  /* 0x00000063c30c7810 */ /* 0x000fe40007ffe0ff */
[C---:B------:R-:W-:Y:S01]  /*cae0*/  LEA R24, P6, R14.reuse, R69, 0x2 ;  /* 0x000000450e187211 */ /* 0x040fe200078c10ff */
[----:B------:R1:W-:Y:S01]  /*caf0*/  @P2 STG.E [R22.64], R74 ;  /* 0x0000004a16002986 */ /* 0x0003e2000c101904 */
[----:B--2---:R-:W-:Y:S02]  /*cb00*/  IADD3 R17, R14, c[0x0][0x198], RZ ;  /* 0x000066000e117a10 */ /* 0x004fe40007ffe0ff */
[----:B------:R-:W-:Y:S02]  /*cb10*/  ISETP.LT.AND P2, PT, R12, c[0x0][0x17c], !P0 ;  /* 0x00005f000c007a0c */ /* 0x000fe40004741270 */
[----:B------:R-:W-:-:S02]  /*cb20*/  LEA.HI.X.SX32 R25, R14, R70, 0x2, P6 ;  /* 0x000000460e197211 */ /* 0x000fc400030f16ff */
[----:B------:R-:W2:Y:S01]  /*cb30*/  LDS.128 R12, [R3] ;  /* 0x00000000030c7984 */ /* 0x000ea20000000c00 */
[----:B------:R-:W-:Y:S02]  /*cb40*/  LEA R26, P6, R17, R69, 0x2 ;  /* 0x00000045111a7211 */ /* 0x000fe400078c10ff */
[----:B------:R-:W-:Y:S01]  /*cb50*/  IADD3 R16, R195, 0x64, RZ ;  /* 0x00000064c3107810 */ /* 0x000fe20007ffe0ff */
[----:B------:R1:W-:Y:S01]  /*cb60*/  @P3 STG.E [R24.64], R75 ;  /* 0x0000004b18003986 */ /* 0x0003e2000c101904 */
[C---:B---3--:R-:W-:Y:S02]  /*cb70*/  IADD3 R18, R17.reuse, c[0x0][0x198], RZ ;  /* 0x0000660011127a10 */ /* 0x048fe40007ffe0ff */
[----:B------:R-:W-:Y:S02]  /*cb80*/  LEA.HI.X.SX32 R27, R17, R70, 0x2, P6 ;  /* 0x00000046111b7211 */ /* 0x000fe400030f16ff */
[----:B------:R-:W-:Y:S02]  /*cb90*/  ISETP.LT.AND P3, PT, R16, c[0x0][0x17c], !P0 ;  /* 0x00005f0010007a0c */ /* 0x000fe40004761270 */
[----:B------:R-:W-:-:S02]  /*cba0*/  IADD3 R16, R195, 0x65, RZ ;  /* 0x00000065c3107810 */ /* 0x000fc40007ffe0ff */
[CC--:B----4-:R-:W-:Y:S01]  /*cbb0*/  LEA R20, P6, R18.reuse, R69.reuse, 0x2 ;  /* 0x0000004512147211 */ /* 0x0d0fe200078c10ff */
[----:B-1----:R-:W-:Y:S01]  /*cbc0*/  @P5 STG.E [R26.64], R4 ;  /* 0x000000041a005986 */ /* 0x002fe2000c101904 */
[C---:B------:R-:W-:Y:S02]  /*cbd0*/  IADD3 R23, R18.reuse, c[0x0][0x198], RZ ;  /* 0x0000660012177a10 */ /* 0x040fe40007ffe0ff */
[----:B------:R-:W-:Y:S02]  /*cbe0*/  LEA.HI.X.SX32 R21, R18, R70, 0x2, P6 ;  /* 0x0000004612157211 */ /* 0x000fe400030f16ff */
[----:B------:R-:W-:Y:S02]  /*cbf0*/  ISETP.LT.AND P5, PT, R16, c[0x0][0x17c], !P0 ;  /* 0x00005f0010007a0c */ /* 0x000fe400047a1270 */
[----:B------:R-:W1:Y:S01]  /*cc00*/  LDS.128 R16, [R2] ;  /* 0x0000000002107984 */ /* 0x000e620000000c00 */
[----:B------:R-:W-:Y:S02]  /*cc10*/  IADD3 R28, R195, 0x66, RZ ;  /* 0x00000066c31c7810 */ /* 0x000fe40007ffe0ff */
[----:B------:R-:W-:-:S02]  /*cc20*/  LEA R22, P6, R23, R69, 0x2 ;  /* 0x0000004517167211 */ /* 0x000fc400078c10ff */
[C---:B------:R-:W-:Y:S01]  /*cc30*/  IADD3 R24, R23.reuse, c[0x0][0x198], RZ ;  /* 0x0000660017187a10 */ /* 0x040fe20007ffe0ff */
[----:B------:R3:W-:Y:S01]  /*cc40*/  @P1 STG.E [R20.64], R5 ;  /* 0x0000000514001986 */ /* 0x0007e2000c101904 */
[-C--:B------:R-:W-:Y:S02]  /*cc50*/  LEA.HI.X.SX32 R23, R23, R70.reuse, 0x2, P6 ;  /* 0x0000004617177211 */ /* 0x080fe400030f16ff */
[----:B------:R-:W-:Y:S02]  /*cc60*/  ISETP.LT.AND P1, PT, R28, c[0x0][0x17c], !P0 ;  /* 0x00005f001c007a0c */ /* 0x000fe40004721270 */
[C---:B------:R-:W-:Y:S02]  /*cc70*/  LEA R28, P6, R24.reuse, R69, 0x2 ;  /* 0x00000045181c7211 */ /* 0x040fe400078c10ff */
[C---:B------:R-:W-:Y:S02]  /*cc80*/  IADD3 R31, R24.reuse, c[0x0][0x198], RZ ;  /* 0x00006600181f7a10 */ /* 0x040fe40007ffe0ff */
[----:B------:R-:W-:-:S02]  /*cc90*/  LEA.HI.X.SX32 R29, R24, R70, 0x2, P6 ;  /* 0x00000046181d7211 */ /* 0x000fc400030f16ff */
[----:B------:R4:W1:Y:S01]  /*cca0*/  LDS.128 R24, [R0+0x800] ;  /* 0x0008000000187984 */ /* 0x0008620000000c00 */
[----:B---3--:R-:W-:Y:S02]  /*ccb0*/  IADD3 R5, R31, c[0x0][0x198], RZ ;  /* 0x000066001f057a10 */ /* 0x008fe40007ffe0ff */
[----:B------:R-:W-:Y:S02]  /*ccc0*/  IADD3 R4, R195, 0x67, RZ ;  /* 0x00000067c3047810 */ /* 0x000fe40007ffe0ff */
[----:B------:R-:W-:Y:S01]  /*ccd0*/  LEA R30, P6, R31, R69, 0x2 ;  /* 0x000000451f1e7211 */ /* 0x000fe200078c10ff */
[----:B-----5:R3:W-:Y:S01]  /*cce0*/  @P4 STG.E [R22.64], R8 ;  /* 0x0000000816004986 */ /* 0x0207e2000c101904 */
[----:B------:R-:W-:Y:S02]  /*ccf0*/  IADD3 R33, R5, c[0x0][0x198], RZ ;  /* 0x0000660005217a10 */ /* 0x000fe40007ffe0ff */
[----:B------:R-:W-:Y:S01]  /*cd00*/  ISETP.LT.AND P4, PT, R4, c[0x0][0x17c], !P0 ;  /* 0x00005f0004007a0c */ /* 0x000fe20004781270 */
[----:B------:R-:W5:Y:S01]  /*cd10*/  LDS.128 R20, [R68+0x800] ;  /* 0x0008000044147984 */ /* 0x000f620000000c00 */
[----:B------:R-:W-:-:S02]  /*cd20*/  IADD3 R4, R195, 0x68, RZ ;  /* 0x00000068c3047810 */ /* 0x000fc40007ffe0ff */
[----:B------:R-:W-:Y:S01]  /*cd30*/  LEA.HI.X.SX32 R31, R31, R70, 0x2, P6 ;  /* 0x000000461f1f7211 */ /* 0x000fe200030f16ff */
[----:B------:R3:W-:Y:S01]  /*cd40*/  @P2 STG.E [R28.64], R9 ;  /* 0x000000091c002986 */ /* 0x0007e2000c101904 */
[----:B----4-:R-:W-:Y:S02]  /*cd50*/  IADD3 R0, R33, c[0x0][0x198], RZ ;  /* 0x0000660021007a10 */ /* 0x010fe40007ffe0ff */
[----:B------:R-:W-:Y:S01]  /*cd60*/  ISETP.LT.AND P2, PT, R4, c[0x0][0x17c], !P0 ;  /* 0x00005f0004007a0c */ /* 0x000fe20004741270 */
[----:B--2---:R-:W-:Y:S01]  /*cd70*/  @P3 STG.E [R30.64], R12 ;  /* 0x0000000c1e003986 */ /* 0x004fe2000c101904 */
[-C--:B------:R-:W-:Y:S02]  /*cd80*/  LEA R4, P6, R5, R69.reuse, 0x2 ;  /* 0x0000004505047211 */ /* 0x080fe400078c10ff */
[----:B---3--:R-:W-:Y:S01]  /*cd90*/  LEA R8, P3, R0, R69, 0x2 ;  /* 0x0000004500087211 */ /* 0x008fe200078610ff */
[----:B------:R-:W2:Y:S01]  /*cda0*/  LDS.128 R28, [R3+0x800] ;  /* 0x00080000031c7984 */ /* 0x000ea20000000c00 */
[----:B------:R-:W-:-:S02]  /*cdb0*/  IADD3 R34, R195, 0x6a, RZ ;  /* 0x0000006ac3227810 */ /* 0x000fc40007ffe0ff */
[-C--:B------:R-:W-:Y:S02]  /*cdc0*/  LEA.HI.X.SX32 R5, R5, R70.reuse, 0x2, P6 ;  /* 0x0000004605057211 */ /* 0x080fe400030f16ff */
[----:B------:R-:W-:Y:S02]  /*cdd0*/  LEA R32, P6, R33, R69, 0x2 ;  /* 0x0000004521207211 */ /* 0x000fe400078c10ff */
[-C--:B------:R-:W-:Y:S02]  /*cde0*/  LEA.HI.X.SX32 R9, R0, R70.reuse, 0x2, P3 ;  /* 0x0000004600097211 */ /* 0x080fe400018f16ff */
[----:B------:R-:W-:Y:S02]  /*cdf0*/  IADD3 R35, R195, 0x69, RZ ;  /* 0x00000069c3237810 */ /* 0x000fe40007ffe0ff */
[----:B------:R-:W-:Y:S02]  /*ce00*/  ISETP.LT.AND P3, PT, R34, c[0x0][0x17c], !P0 ;  /* 0x00005f0022007a0c */ /* 0x000fe40004761270 */
[----:B------:R-:W-:Y:S01]  /*ce10*/  IADD3 R34, R0, c[0x0][0x198], RZ ;  /* 0x0000660000227a10 */ /* 0x000fe20007ffe0ff */
[----:B------:R3:W-:Y:S01]  /*ce20*/  @P5 STG.E [R4.64], R13 ;  /* 0x0000000d04005986 */ /* 0x0007e2000c101904 */
[----:B------:R-:W-:-:S02]  /*ce30*/  LEA.HI.X.SX32 R33, R33, R70, 0x2, P6 ;  /* 0x0000004621217211 */ /* 0x000fc400030f16ff */
[----:B------:R-:W-:Y:S02]  /*ce40*/  ISETP.LT.AND P5, PT, R35, c[0x0][0x17c], !P0 ;  /* 0x00005f0023007a0c */ /* 0x000fe400047a1270 */
[C---:B------:R-:W-:Y:S01]  /*ce50*/  IADD3 R35, R34.reuse, c[0x0][0x198], RZ ;  /* 0x0000660022237a10 */ /* 0x040fe20007ffe0ff */
[----:B-1----:R1:W-:Y:S01]  /*ce60*/  @P1 STG.E [R32.64], R16 ;  /* 0x0000001020001986 */ /* 0x0023e2000c101904 */
[CC--:B------:R-:W-:Y:S02]  /*ce70*/  LEA R36, P1, R34.reuse, R69.reuse, 0x2 ;  /* 0x0000004522247211 */ /* 0x0c0fe400078210ff */
[C---:B---3--:R-:W-:Y:S02]  /*ce80*/  LEA R4, P6, R35.reuse, R69, 0x2 ;  /* 0x0000004523047211 */ /* 0x048fe400078c10ff */
[----:B------:R-:W-:Y:S02]  /*ce90*/  LEA.HI.X.SX32 R37, R34, R70, 0x2, P1 ;  /* 0x0000004622257211 */ /* 0x000fe400008f16ff */
[----:B------:R-:W-:-:S02]  /*cea0*/  IADD3 R13, R35, c[0x0][0x198], RZ ;  /* 0x00006600230d7a10 */ /* 0x000fc40007ffe0ff */
[----:B------:R-:W-:Y:S02]  /*ceb0*/  LEA.HI.X.SX32 R5, R35, R70, 0x2, P6 ;  /* 0x0000004623057211 */ /* 0x000fe400030f16ff */
[----:B------:R-:W3:Y:S01]  /*cec0*/  LDS.128 R32, [R2+0x800] ;  /* 0x0008000002207984 */ /* 0x000ee20000000c00 */
[----:B------:R-:W-:Y:S02]  /*ced0*/  IADD3 R12, R195, 0x6b, RZ ;  /* 0x0000006bc30c7810 */ /* 0x000fe40007ffe0ff */
[----:B-1----:R-:W-:Y:S01]  /*cee0*/  IADD3 R16, R13, c[0x0][0x198], RZ ;  /* 0x000066000d107a10 */ /* 0x002fe20007ffe0ff */
[----:B------:R1:W-:Y:S01]  /*cef0*/  @P4 STG.E [R8.64], R17 ;  /* 0x0000001108004986 */ /* 0x0003e2000c101904 */
[----:B------:R-:W-:-:S03]  /*cf00*/  ISETP.LT.AND P4, PT, R12, c[0x0][0x17c], !P0 ;  /* 0x00005f000c007a0c */ /* 0x000fc60004781270 */
[----:B------:R-:W-:Y:S01]  /*cf10*/  @P2 STG.E [R36.64], R24 ;  /* 0x0000001824002986 */ /* 0x000fe2000c101904 */
[-C--:B------:R-:W-:Y:S02]  /*cf20*/  LEA R12, P6, R16, R69.reuse, 0x2 ;  /* 0x00000045100c7211 */ /* 0x080fe400078c10ff */
[----:B------:R-:W-:Y:S02]  /*cf30*/  IADD3 R0, R195, 0x6c, RZ ;  /* 0x0000006cc3007810 */ /* 0x000fe40007ffe0ff */
[----:B-1----:R-:W-:-:S04]  /*cf40*/  LEA R8, P2, R13, R69, 0x2 ;  /* 0x000000450d087211 */ /* 0x002fc800078410ff */
[-C--:B------:R-:W-:Y:S02]  /*cf50*/  LEA.HI.X.SX32 R9, R13, R70.reuse, 0x2, P2 ;  /* 0x000000460d097211 */ /* 0x080fe400010f16ff */
[C---:B------:R-:W-:Y:S02]  /*cf60*/  LEA.HI.X.SX32 R13, R16.reuse, R70, 0x2, P6 ;  /* 0x00000046100d7211 */ /* 0x040fe400030f16ff */
[----:B------:R-:W-:Y:S01]  /*cf70*/  IADD3 R16, R16, c[0x0][0x198], RZ ;  /* 0x0000660010107a10 */ /* 0x000fe20007ffe0ff */
[----:B------:R1:W-:Y:S01]  /*cf80*/  @P5 STG.E [R4.64], R25 ;  /* 0x0000001904005986 */ /* 0x0003e2000c101904 */
[----:B------:R-:W-:Y:S02]  /*cf90*/  ISETP.LT.AND P1, PT, R0, c[0x0][0x17c], !P0 ;  /* 0x00005f0000007a0c */ /* 0x000fe40004721270 */
[----:B------:R-:W-:Y:S01]  /*cfa0*/  IADD3 R3, R195, 0x6d, RZ ;  /* 0x0000006dc3037810 */ /* 0x000fe20007ffe0ff */
[----:B-----5:R4:W-:Y:S01]  /*cfb0*/  @P3 STG.E [R8.64], R20 ;  /* 0x0000001408003986 */ /* 0x0209e2000c101904 */
[----:B------:R-:W-:-:S02]  /*cfc0*/  IADD3 R17, R16, c[0x0][0x198], RZ ;  /* 0x0000660010117a10 */ /* 0x000fc40007ffe0ff */
[CC--:B------:R-:W-:Y:S02]  /*cfd0*/  LEA R2, P3, R16.reuse, R69.reuse, 0x2 ;  /* 0x0000004510027211 */ /* 0x0c0fe400078610ff */
[----:B------:R-:W-:Y:S02]  /*cfe0*/  ISETP.LT.AND P5, PT, R3, c[0x0][0x17c], !P0 ;  /* 0x00005f0003007a0c */ /* 0x000fe400047a1270 */
[C---:B------:R-:W-:Y:S02]  /*cff0*/  IADD3 R0, R195.reuse, 0x6e, RZ ;  /* 0x0000006ec3007810 */ /* 0x040fe40007ffe0ff */
[----:B-1----:R-:W-:Y:S02]  /*d000*/  IADD3 R5, R195, 0x6f, RZ ;  /* 0x0000006fc3057810 */ /* 0x002fe40007ffe0ff */
[C---:B------:R-:W-:Y:S02]  /*d010*/  LEA R4, P6, R17.reuse, R69, 0x2 ;  /* 0x0000004511047211 */ /* 0x040fe400078c10ff */
[----:B------:R-:W-:Y:S01]  /*d020*/  LEA.HI.X.SX32 R3, R16, R70, 0x2, P3 ;  /* 0x0000004610037211 */ /* 0x000fe200018f16ff */
[----:B------:R1:W-:Y:S01]  /*d030*/  @P4 STG.E [R12.64], R21 ;  /* 0x000000150c004986 */ /* 0x0003e2000c101904 */
[----:B------:R-:W-:-:S02]  /*d040*/  IADD3 R16, R17, c[0x0][0x198], RZ ;  /* 0x0000660011107a10 */ /* 0x000fc40007ffe0ff */
[----:B------:R-:W-:Y:S02]  /*d050*/  ISETP.LT.AND P4, PT, R5, c[0x0][0x17c], !P0 ;  /* 0x00005f0005007a0c */ /* 0x000fe40004781270 */
[----:B------:R-:W-:Y:S02]  /*d060*/  ISETP.LT.AND P2, PT, R0, c[0x0][0x17c], !P0 ;  /* 0x00005f0000007a0c */ /* 0x000fe40004741270 */
[----:B------:R-:W-:Y:S02]  /*d070*/  LEA.HI.X.SX32 R5, R17, R70, 0x2, P6 ;  /* 0x0000004611057211 */ /* 0x000fe400030f16ff */
[C---:B------:R-:W-:Y:S01]  /*d080*/  IADD3 R17, R16.reuse, c[0x0][0x198], RZ ;  /* 0x0000660010117a10 */ /* 0x040fe20007ffe0ff */
[----:B--2---:R2:W-:Y:S01]  /*d090*/  @P1 STG.E [R2.64], R28 ;  /* 0x0000001c02001986 */ /* 0x0045e2000c101904 */
[----:B----4-:R-:W-:Y:S02]  /*d0a0*/  LEA R8, P1, R16, R69, 0x2 ;  /* 0x0000004510087211 */ /* 0x010fe400078210ff */
[----:B-1----:R-:W-:-:S02]  /*d0b0*/  IADD3 R13, R195, 0x71, RZ ;  /* 0x00000071c30d7810 */ /* 0x002fc40007ffe0ff */
[----:B------:R-:W-:Y:S01]  /*d0c0*/  LEA R12, P6, R17, R69, 0x2 ;  /* 0x00000045110c7211 */ /* 0x000fe200078c10ff */
[----:B------:R1:W-:Y:S01]  /*d0d0*/  @P5 STG.E [R4.64], R29 ;  /* 0x0000001d04005986 */ /* 0x0003e2000c101904 */
[-C--:B------:R-:W-:Y:S02]  /*d0e0*/  LEA.HI.X.SX32 R9, R16, R70.reuse, 0x2, P1 ;  /* 0x0000004610097211 */ /* 0x080fe400008f16ff */
[----:B------:R-:W-:Y:S02]  /*d0f0*/  ISETP.LT.AND P5, PT, R13, c[0x0][0x17c], !P0 ;  /* 0x00005f000d007a0c */ /* 0x000fe400047a1270 */
[----:B------:R-:W-:Y:S02]  /*d100*/  LEA.HI.X.SX32 R13, R17, R70, 0x2, P6 ;  /* 0x00000046110d7211 */ /* 0x000fe400030f16ff */
[----:B------:R-:W-:Y:S02]  /*d110*/  IADD3 R0, R195, 0x70, RZ ;  /* 0x00000070c3007810 */ /* 0x000fe40007ffe0ff */
[----:B------:R-:W-:Y:S01]  /*d120*/  IADD3 R17, R17, c[0x0][0x198], RZ ;  /* 0x0000660011117a10 */ /* 0x000fe20007ffe0ff */
[----:B---3--:R-:W-:Y:S01]  /*d130*/  @P2 STG.E [R8.64], R32 ;  /* 0x0000002008002986 */ /* 0x008fe2000c101904 */
[----:B------:R-:W-:-:S02]  /*d140*/  ISETP.LT.AND P3, PT, R0, c[0x0][0x17c], !P0 ;  /* 0x00005f0000007a0c */ /* 0x000fc40004761270 */
[C---:B------:R-:W-:Y:S02]  /*d150*/  IADD3 R16, R17.reuse, c[0x0][0x198], RZ ;  /* 0x0000660011107a10 */ /* 0x040fe40007ffe0ff */
[-C--:B--2---:R-:W-:Y:S02]  /*d160*/  LEA R2, P2, R17, R69.reuse, 0x2 ;  /* 0x0000004511027211 */ /* 0x084fe400078410ff */
[----:B-1----:R-:W-:Y:S02]  /*d170*/  IADD3 R5, R195, 0x73, RZ ;  /* 0x00000073c3057810 */ /* 0x002fe40007ffe0ff */
[C---:B------:R-:W-:Y:S02]  /*d180*/  LEA R4, P6, R16.reuse, R69, 0x2 ;  /* 0x0000004510047211 */ /* 0x040fe400078c10ff */
[----:B------:R-:W-:Y:S01]  /*d190*/  LEA.HI.X.SX32 R3, R17, R70, 0x2, P2 ;  /* 0x0000004611037211 */ /* 0x000fe200010f16ff */
[----:B------:R1:W-:Y:S01]  /*d1a0*/  @P4 STG.E [R12.64], R33 ;  /* 0x000000210c004986 */ /* 0x0003e2000c101904 */
[----:B------:R-:W-:-:S02]  /*d1b0*/  IADD3 R17, R16, c[0x0][0x198], RZ ;  /* 0x0000660010117a10 */ /* 0x000fc40007ffe0ff */
[----:B------:R-:W-:Y:S02]  /*d1c0*/  IADD3 R0, R195, 0x72, RZ ;  /* 0x00000072c3007810 */ /* 0x000fe40007ffe0ff */
[----:B------:R-:W-:Y:S02]  /*d1d0*/  ISETP.LT.AND P4, PT, R5, c[0x0][0x17c], !P0 ;  /* 0x00005f0005007a0c */ /* 0x000fe40004781270 */
[----:B------:R-:W-:Y:S02]  /*d1e0*/  LEA.HI.X.SX32 R5, R16, R70, 0x2, P6 ;  /* 0x0000004610057211 */ /* 0x000fe400030f16ff */
[----:B------:R-:W-:Y:S02]  /*d1f0*/  IADD3 R16, R17, c[0x0][0x198], RZ ;  /* 0x0000660011107a10 */ /* 0x000fe40007ffe0ff */
[----:B------:R-:W-:Y:S01]  /*d200*/  ISETP.LT.AND P1, PT, R0, c[0x0][0x17c], !P0 ;  /* 0x00005f0000007a0c */ /* 0x000fe20004721270 */
[----:B------:R2:W-:Y:S01]  /*d210*/  @P3 STG.E [R2.64], R6 ;  /* 0x0000000602003986 */ /* 0x0005e2000c101904 */
[----:B-1----:R-:W-:-:S02]  /*d220*/  IADD3 R13, R195, 0x75, RZ ;  /* 0x00000075c30d7810 */ /* 0x002fc40007ffe0ff */
[CC--:B------:R-:W-:Y:S01]  /*d230*/  LEA R12, P6, R16.reuse, R69.reuse, 0x2 ;  /* 0x00000045100c7211 */ /* 0x0c0fe200078c10ff */
[----:B------:R1:W-:Y:S01]  /*d240*/  @P5 STG.E [R4.64], R7 ;  /* 0x0000000704005986 */ /* 0x0003e2000c101904 */
[----:B------:R-:W-:Y:S02]  /*d250*/  LEA R8, P3, R17, R69, 0x2 ;  /* 0x0000004511087211 */ /* 0x000fe400078610ff */
[----:B------:R-:W-:Y:S02]  /*d260*/  IADD3 R0, R195, 0x74, RZ ;  /* 0x00000074c3007810 */ /* 0x000fe40007ffe0ff */
[----:B------:R-:W-:Y:S02]  /*d270*/  ISETP.LT.AND P5, PT, R13, c[0x0][0x17c], !P0 ;  /* 0x00005f000d007a0c */ /* 0x000fe400047a1270 */
[-C--:B------:R-:W-:Y:S02]  /*d280*/  LEA.HI.X.SX32 R13, R16, R70.reuse, 0x2, P6 ;  /* 0x00000046100d7211 */ /* 0x080fe400030f16ff */
[----:B------:R-:W-:-:S02]  /*d290*/  LEA.HI.X.SX32 R9, R17, R70, 0x2, P3 ;  /* 0x0000004611097211 */ /* 0x000fc400018f16ff */
[----:B------:R-:W-:Y:S02]  /*d2a0*/  IADD3 R16, R16, c[0x0][0x198], RZ ;  /* 0x0000660010107a10 */ /* 0x000fe40007ffe0ff */
[----:B------:R-:W-:Y:S01]  /*d2b0*/  ISETP.LT.AND P2, PT, R0, c[0x0][0x17c], !P0 ;  /* 0x00005f0000007a0c */ /* 0x000fe20004741270 */
[----:B------:R3:W-:Y:S01]  /*d2c0*/  @P1 STG.E [R8.64], R10 ;  /* 0x0000000a08001986 */ /* 0x0007e2000c101904 */
[C---:B--2---:R-:W-:Y:S02]  /*d2d0*/  IADD3 R6, R16.reuse, c[0x0][0x198], RZ ;  /* 0x0000660010067a10 */ /* 0x044fe40007ffe0ff */
[-C--:B------:R-:W-:Y:S02]  /*d2e0*/  LEA R2, P1, R16, R69.reuse, 0x2 ;  /* 0x0000004510027211 */ /* 0x080fe400078210ff */
[C---:B-1----:R-:W-:Y:S02]  /*d2f0*/  IADD3 R5, R195.reuse, 0x77, RZ ;  /* 0x00000077c3057810 */ /* 0x042fe40007ffe0ff */
[----:B------:R-:W-:Y:S01]  /*d300*/  LEA R4, P6, R6, R69, 0x2 ;  /* 0x0000004506047211 */ /* 0x000fe200078c10ff */
[----:B------:R-:W-:Y:S01]  /*d310*/  @P4 STG.E [R12.64], R11 ;  /* 0x0000000b0c004986 */ /* 0x000fe2000c101904 */
[----:B------:R-:W-:-:S02]  /*d320*/  IADD3 R0, R195, 0x76, RZ ;  /* 0x00000076c3007810 */ /* 0x000fc40007ffe0ff */
[-C--:B------:R-:W-:Y:S02]  /*d330*/  LEA.HI.X.SX32 R3, R16, R70.reuse, 0x2, P1 ;  /* 0x0000004610037211 */ /* 0x080fe400008f16ff */
[C---:B------:R-:W-:Y:S02]  /*d340*/  IADD3 R7, R6.reuse, c[0x0][0x198], RZ ;  /* 0x0000660006077a10 */ /* 0x040fe40007ffe0ff */
[----:B------:R-:W-:Y:S02]  /*d350*/  ISETP.LT.AND P4, PT, R5, c[0x0][0x17c], !P0 ;  /* 0x00005f0005007a0c */ /* 0x000fe40004781270 */
[----:B------:R-:W-:Y:S02]  /*d360*/  LEA.HI.X.SX32 R5, R6, R70, 0x2, P6 ;  /* 0x0000004606057211 */ /* 0x000fe400030f16ff */
[----:B------:R-:W-:Y:S01]  /*d370*/  ISETP.LT.AND P3, PT, R0, c[0x0][0x17c], !P0 ;  /* 0x00005f0000007a0c */ /* 0x000fe20004761270 */
[----:B------:R1:W-:Y:S01]  /*d380*/  @P2 STG.E [R2.64], R14 ;  /* 0x0000000e02002986 */ /* 0x0003e2000c101904 */
[----:B---3--:R-:W-:-:S02]  /*d390*/  IADD3 R10, R7, c[0x0][0x198], RZ ;  /* 0x00006600070a7a10 */ /* 0x008fc40007ffe0ff */
[-C--:B------:R-:W-:Y:S01]  /*d3a0*/  LEA R6, P2, R7, R69.reuse, 0x2 ;  /* 0x0000004507067211 */ /* 0x080fe200078410ff */
[----:B------:R2:W-:Y:S01]  /*d3b0*/  @P5 STG.E [R4.64], R15 ;  /* 0x0000000f04005986 */ /* 0x0005e2000c101904 */
[----:B------:R-:W-:Y:S02]  /*d3c0*/  IADD3 R9, R195, 0x79, RZ ;  /* 0x00000079c3097810 */ /* 0x000fe40007ffe0ff */
[----:B------:R-:W-:Y:S02]  /*d3d0*/  LEA R8, P5, R10, R69, 0x2 ;  /* 0x000000450a087211 */ /* 0x000fe400078a10ff */
[----:B------:R-:W-:Y:S02]  /*d3e0*/  LEA.HI.X.SX32 R7, R7, R70, 0x2, P2 ;  /* 0x0000004607077211 */ /* 0x000fe400010f16ff */
[----:B------:R-:W-:Y:S02]  /*d3f0*/  IADD3 R0, R195, 0x78, RZ ;  /* 0x00000078c3007810 */ /* 0x000fe40007ffe0ff */
[----:B------:R-:W-:-:S02]  /*d400*/  ISETP.LT.AND P2, PT, R9, c[0x0][0x17c], !P0 ;  /* 0x00005f0009007a0c */ /* 0x000fc40004741270 */
[C---:B------:R-:W-:Y:S02]  /*d410*/  LEA.HI.X.SX32 R9, R10.reuse, R70, 0x2, P5 ;  /* 0x000000460a097211 */ /* 0x040fe400028f16ff */
[----:B------:R-:W-:Y:S01]  /*d420*/  IADD3 R10, R10, c[0x0][0x198], RZ ;  /* 0x000066000a0a7a10 */ /* 0x000fe20007ffe0ff */
[----:B------:R-:W-:Y:S01]  /*d430*/  @P3 STG.E [R6.64], R18 ;  /* 0x0000001206003986 */ /* 0x000fe2000c101904 */
[----:B------:R-:W-:Y:S02]  /*d440*/  ISETP.LT.AND P1, PT, R0, c[0x0][0x17c], !P0 ;  /* 0x00005f0000007a0c */ /* 0x000fe40004721270 */
[C---:B-1----:R-:W-:Y:S02]  /*d450*/  LEA R2, P3, R10.reuse, R69, 0x2 ;  /* 0x000000450a027211 */ /* 0x042fe400078610ff */
[----:B------:R-:W-:Y:S02]  /*d460*/  IADD3 R11, R10, c[0x0][0x198], RZ ;  /* 0x000066000a0b7a10 */ /* 0x000fe40007ffe0ff */
[----:B------:R-:W-:-:S02]  /*d470*/  IADD3 R0, R195, 0x7a, RZ ;  /* 0x0000007ac3007810 */ /* 0x000fc40007ffe0ff */
[----:B------:R-:W-:Y:S02]  /*d480*/  LEA.HI.X.SX32 R3, R10, R70, 0x2, P3 ;  /* 0x000000460a037211 */ /* 0x000fe400018f16ff */
[----:B--2---:R-:W-:Y:S02]  /*d490*/  IADD3 R5, R195, 0x7b, RZ ;  /* 0x0000007bc3057810 */ /* 0x004fe40007ffe0ff */
[C---:B------:R-:W-:Y:S02]  /*d4a0*/  IADD3 R10, R11.reuse, c[0x0][0x198], RZ ;  /* 0x000066000b0a7a10 */ /* 0x040fe40007ffe0ff */
[----:B------:R-:W-:Y:S02]  /*d4b0*/  ISETP.LT.AND P5, PT, R0, c[0x0][0x17c], !P0 ;  /* 0x00005f0000007a0c */ /* 0x000fe400047a1270 */
[----:B------:R-:W-:Y:S01]  /*d4c0*/  LEA R4, P6, R11, R69, 0x2 ;  /* 0x000000450b047211 */ /* 0x000fe200078c10ff */
[----:B------:R1:W-:Y:S01]  /*d4d0*/  @P4 STG.E [R8.64], R19 ;  /* 0x0000001308004986 */ /* 0x0003e2000c101904 */
[----:B------:R-:W-:-:S02]  /*d4e0*/  IADD3 R0, R195, 0x7c, RZ ;  /* 0x0000007cc3007810 */ /* 0x000fc40007ffe0ff */
[----:B------:R-:W-:Y:S01]  /*d4f0*/  ISETP.LT.AND P4, PT, R5, c[0x0][0x17c], !P0 ;  /* 0x00005f0005007a0c */ /* 0x000fe20004781270 */
[----:B------:R2:W-:Y:S01]  /*d500*/  @P1 STG.E [R2.64], R26 ;  /* 0x0000001a02001986 */ /* 0x0005e2000c101904 */
[----:B------:R-:W-:Y:S02]  /*d510*/  LEA.HI.X.SX32 R5, R11, R70, 0x2, P6 ;  /* 0x000000460b057211 */ /* 0x000fe400030f16ff */
[----:B------:R-:W-:Y:S02]  /*d520*/  ISETP.LT.AND P3, PT, R0, c[0x0][0x17c], !P0 ;  /* 0x00005f0000007a0c */ /* 0x000fe40004761270 */
[----:B------:R-:W-:Y:S02]  /*d530*/  IADD3 R0, R195, 0x7d, RZ ;  /* 0x0000007dc3007810 */ /* 0x000fe40007ffe0ff */
[C---:B-1----:R-:W-:Y:S02]  /*d540*/  IADD3 R9, R10.reuse, c[0x0][0x198], RZ ;  /* 0x000066000a097a10 */ /* 0x042fe40007ffe0ff */
[----:B------:R-:W-:-:S02]  /*d550*/  LEA R6, P1, R10, R69, 0x2 ;  /* 0x000000450a067211 */ /* 0x000fc400078210ff */
[C---:B------:R-:W-:Y:S01]  /*d560*/  IADD3 R11, R9.reuse, c[0x0][0x198], RZ ;  /* 0x00006600090b7a10 */ /* 0x040fe20007ffe0ff */
[----:B------:R1:W-:Y:S01]  /*d570*/  @P2 STG.E [R4.64], R27 ;  /* 0x0000001b04002986 */ /* 0x0003e2000c101904 */
[-C--:B------:R-:W-:Y:S02]  /*d580*/  LEA R8, P6, R9, R69.reuse, 0x2 ;  /* 0x0000004509087211 */ /* 0x080fe400078c10ff */
[----:B------:R-:W-:Y:S02]  /*d590*/  ISETP.LT.AND P2, PT, R0, c[0x0][0x17c], !P0 ;  /* 0x00005f0000007a0c */ /* 0x000fe40004741270 */
[----:B------:R-:W-:Y:S02]  /*d5a0*/  LEA.HI.X.SX32 R7, R10, R70, 0x2, P1 ;  /* 0x000000460a077211 */ /* 0x000fe400008f16ff */
[C---:B------:R-:W-:Y:S02]  /*d5b0*/  IADD3 R0, R11.reuse, c[0x0][0x198], RZ ;  /* 0x000066000b007a10 */ /* 0x040fe40007ffe0ff */
[----:B--2---:R-:W-:-:S02]  /*d5c0*/  LEA R2, P1, R11, R69, 0x2 ;  /* 0x000000450b027211 */ /* 0x004fc400078210ff */
[C---:B------:R-:W-:Y:S02]  /*d5d0*/  IADD3 R12, R195.reuse, 0x7e, RZ ;  /* 0x0000007ec30c7810 */ /* 0x040fe40007ffe0ff */
[----:B------:R-:W-:Y:S02]  /*d5e0*/  IADD3 R195, R195, 0x7f, RZ ;  /* 0x0000007fc3c37810 */ /* 0x000fe40007ffe0ff */
[-C--:B------:R-:W-:Y:S02]  /*d5f0*/  LEA.HI.X.SX32 R9, R9, R70.reuse, 0x2, P6 ;  /* 0x0000004609097211 */ /* 0x080fe400030f16ff */
[C---:B------:R-:W-:Y:S02]  /*d600*/  LEA R10, P6, R0.reuse, R69, 0x2 ;  /* 0x00000045000a7211 */ /* 0x040fe400078c10ff */
[----:B------:R-:W-:Y:S02]  /*d610*/  LEA.HI.X.SX32 R3, R11, R70, 0x2, P1 ;  /* 0x000000460b037211 */ /* 0x000fe400008f16ff */
[----:B-1----:R-:W-:-:S02]  /*d620*/  IADD3 R5, R0, c[0x0][0x198], RZ ;  /* 0x0000660000057a10 */ /* 0x002fc40007ffe0ff */
[----:B------:R-:W-:Y:S02]  /*d630*/  ISETP.LT.AND P1, PT, R12, c[0x0][0x17c], !P0 ;  /* 0x00005f000c007a0c */ /* 0x000fe40004721270 */
[----:B------:R-:W-:Y:S02]  /*d640*/  ISETP.LT.AND P0, PT, R195, c[0x0][0x17c], !P0 ;  /* 0x00005f00c3007a0c */ /* 0x000fe40004701270 */
[-C--:B------:R-:W-:Y:S02]  /*d650*/  LEA.HI.X.SX32 R11, R0, R70.reuse, 0x2, P6 ;  /* 0x00000046000b7211 */ /* 0x080fe400030f16ff */
[C---:B------:R-:W-:Y:S02]  /*d660*/  LEA R4, P6, R5.reuse, R69, 0x2 ;  /* 0x0000004505047211 */ /* 0x040fe400078c10ff */
[C---:B------:R-:W-:Y:S01]  /*d670*/  IADD3 R0, R5.reuse, c[0x0][0x198], RZ ;  /* 0x0000660005007a10 */ /* 0x040fe20007ffe0ff */
[----:B------:R1:W-:Y:S01]  /*d680*/  @P5 STG.E [R6.64], R22 ;  /* 0x0000001606005986 */ /* 0x0003e2000c101904 */
[----:B------:R-:W-:-:S03]  /*d690*/  LEA.HI.X.SX32 R5, R5, R70, 0x2, P6 ;  /* 0x0000004605057211 */ /* 0x000fc600030f16ff */
[----:B------:R1:W-:Y:S01]  /*d6a0*/  @P4 STG.E [R8.64], R23 ;  /* 0x0000001708004986 */ /* 0x0003e2000c101904 */
[----:B------:R-:W-:-:S03]  /*d6b0*/  LEA R12, P6, R0, R69, 0x2 ;  /* 0x00000045000c7211 */ /* 0x000fc600078c10ff */
[----:B------:R1:W-:Y:S04]  /*d6c0*/  @P3 STG.E [R2.64], R30 ;  /* 0x0000001e02003986 */ /* 0x0003e8000c101904 */
[----:B------:R1:W-:Y:S01]  /*d6d0*/  @P2 STG.E [R10.64], R31 ;  /* 0x0000001f0a002986 */ /* 0x0003e2000c101904 */
[----:B------:R-:W-:-:S03]  /*d6e0*/  LEA.HI.X.SX32 R13, R0, R70, 0x2, P6 ;  /* 0x00000046000d7211 */ /* 0x000fc600030f16ff */
[----:B------:R1:W-:Y:S01]  /*d6f0*/  @P1 STG.E [R4.64], R34 ;  /* 0x0000002204001986 */ /* 0x0003e2000c101904 */
[----:B------:R-:W-:Y:S05]  /*d700*/  @!P0 EXIT ;  /* 0x000000000000894d */ /* 0x000fea0003800000 */
[----:B------:R-:W-:Y:S01]  /*d710*/  STG.E [R12.64], R35 ;  /* 0x000000230c007986 */ /* 0x000fe2000c101904 */
[----:B------:R-:W-:Y:S05]  /*d720*/  EXIT ;  /* 0x000000000000794d */ /* 0x000fea0003800000 */
.L_x_3:
[----:B------:R-:W-:-:S00]  /*d730*/  BRA `(.L_x_3) ;  /* 0xfffffff000007947 */ /* 0x000fc0000383ffff */
[----:B------:R-:W-:-:S00]  /*d740*/  NOP ;  /* 0x0000000000007918 */ /* 0x000fc00000000000 */
        /* <DEDUP_REMOVED lines=11> */
.L_x_4:


//--------------------- .nv.shared.matmul_kernel  --------------------------
	.section	.nv.shared.matmul_kernel,"aw",@nobits
	.sectionflags	@""
	.align	16
